	.target	sm_90a

	.elftype	@"ET_EXEC"


//--------------------- .note.nv.tkinfo           --------------------------
	.section	.note.nv.tkinfo,"",@"SHT_NOTE"
	.sectionflags	@"SHF_NOTE_NV_TKINFO"
	.tkinfo
        /*0018*/ 	.word	0x00000002
        /*0030*/ 	.string	""
        /*0030*/ 	.string	"ptxas"
        /*0030*/ 	.string	"Cuda compilation tools, release 13.0, V13.0.88"
        /*0030*/ 	.string	"Build cuda_13.0.r13.0/compiler.36424714_0"
        /*0030*/ 	.string	"-arch sm_90a -m 64 "



//--------------------- .note.nv.cuinfo           --------------------------
	.section	.note.nv.cuinfo,"",@"SHT_NOTE"
	.sectionflags	@"SHF_NOTE_NV_CUINFO"
        /*0018*/ 	.short	0x0002
        /*001a*/ 	.short	0x005a
        /*001c*/ 	.short	0x0082
	.zero		2


//--------------------- .nv.info                  --------------------------
	.section	.nv.info,"",@"SHT_CUDA_INFO"
	.align	4


	//----- nvinfo : EIATTR_REGCOUNT
	.align		4
        /*0000*/ 	.byte	0x04, 0x2f
        /*0002*/ 	.short	(.L_15 - .L_14)
	.align		4
.L_14:
        /*0004*/ 	.word	index@(_ZN7cutlass13device_kernelINS_4gemm6kernel13GemmUniversalIN4cute5tupleIJiiiiEEENS1_10collective13CollectiveMmaINS1_34MainloopSm90TmaGmmaWarpSpecializedILi4ENS5_IJNS4_1CILi1EEESB_SB_EEENS1_35KernelTmaWarpSpecializedCooperativeEEENS5_IJNSA_ILi256EEENSA_ILi128EEENSA_ILi64EEEEEENS_10bfloat16_tENS5_IJlSB_lEEESJ_SK_NS4_8TiledMMAINS4_8MMA_AtomIJNS4_4SM904GMMA28MMA_64x128x16_F32BF16BF16_SSILNSO_5MajorE0ELSQ_0ELNSO_7ScaleInE1ELSR_1EEEEEENS4_6LayoutINS5_IJNSA_ILi2EEESB_SB_EEENS5_IJSB_NSA_ILi0EEESX_EEEEENS5_IJNS4_10UnderscoreES10_S10_EEEEENS4_13SM90_TMA_LOADENS4_14ComposedLayoutINS4_7SwizzleILi3ELi4ELi3EEENS4_18smem_ptr_flag_bitsILi16EEENSU_INS5_IJNSA_ILi8EEESH_EEENS5_IJSH_SB_EEEEEEEvNS4_8identityES13_S1D_vS1E_EENS_8epilogue10collective6detail29Sm90TmaWarpSpecializedAdapterINS1H_15DefaultEpilogueISJ_SK_SK_NS1G_6thread17LinearCombinationISJ_Li1EffLNS1L_9ScaleType4KindE0ELNS_15FloatRoundStyleE2ESJ_EENS1_15EpilogueDefaultEEEEEvvEEEEvNT_6ParamsE)
        /*0008*/ 	.word	0x000000a8


	//----- nvinfo : EIATTR_FRAME_SIZE
	.align		4
.L_15:
        /*000c*/ 	.byte	0x04, 0x11
        /*000e*/ 	.short	(.L_17 - .L_16)
	.align		4
.L_16:
        /*0010*/ 	.word	index@(_ZN7cutlass13device_kernelINS_4gemm6kernel13GemmUniversalIN4cute5tupleIJiiiiEEENS1_10collective13CollectiveMmaINS1_34MainloopSm90TmaGmmaWarpSpecializedILi4ENS5_IJNS4_1CILi1EEESB_SB_EEENS1_35KernelTmaWarpSpecializedCooperativeEEENS5_IJNSA_ILi256EEENSA_ILi128EEENSA_ILi64EEEEEENS_10bfloat16_tENS5_IJlSB_lEEESJ_SK_NS4_8TiledMMAINS4_8MMA_AtomIJNS4_4SM904GMMA28MMA_64x128x16_F32BF16BF16_SSILNSO_5MajorE0ELSQ_0ELNSO_7ScaleInE1ELSR_1EEEEEENS4_6LayoutINS5_IJNSA_ILi2EEESB_SB_EEENS5_IJSB_NSA_ILi0EEESX_EEEEENS5_IJNS4_10UnderscoreES10_S10_EEEEENS4_13SM90_TMA_LOADENS4_14ComposedLayoutINS4_7SwizzleILi3ELi4ELi3EEENS4_18smem_ptr_flag_bitsILi16EEENSU_INS5_IJNSA_ILi8EEESH_EEENS5_IJSH_SB_EEEEEEEvNS4_8identityES13_S1D_vS1E_EENS_8epilogue10collective6detail29Sm90TmaWarpSpecializedAdapterINS1H_15DefaultEpilogueISJ_SK_SK_NS1G_6thread17LinearCombinationISJ_Li1EffLNS1L_9ScaleType4KindE0ELNS_15FloatRoundStyleE2ESJ_EENS1_15EpilogueDefaultEEEEEvvEEEEvNT_6ParamsE)
        /*0014*/ 	.word	0x00000000


	//----- nvinfo : EIATTR_MIN_STACK_SIZE
	.align		4
.L_17:
        /*0018*/ 	.byte	0x04, 0x12
        /*001a*/ 	.short	(.L_19 - .L_18)
	.align		4
.L_18:
        /*001c*/ 	.word	index@(_ZN7cutlass13device_kernelINS_4gemm6kernel13GemmUniversalIN4cute5tupleIJiiiiEEENS1_10collective13CollectiveMmaINS1_34MainloopSm90TmaGmmaWarpSpecializedILi4ENS5_IJNS4_1CILi1EEESB_SB_EEENS1_35KernelTmaWarpSpecializedCooperativeEEENS5_IJNSA_ILi256EEENSA_ILi128EEENSA_ILi64EEEEEENS_10bfloat16_tENS5_IJlSB_lEEESJ_SK_NS4_8TiledMMAINS4_8MMA_AtomIJNS4_4SM904GMMA28MMA_64x128x16_F32BF16BF16_SSILNSO_5MajorE0ELSQ_0ELNSO_7ScaleInE1ELSR_1EEEEEENS4_6LayoutINS5_IJNSA_ILi2EEESB_SB_EEENS5_IJSB_NSA_ILi0EEESX_EEEEENS5_IJNS4_10UnderscoreES10_S10_EEEEENS4_13SM90_TMA_LOADENS4_14ComposedLayoutINS4_7SwizzleILi3ELi4ELi3EEENS4_18smem_ptr_flag_bitsILi16EEENSU_INS5_IJNSA_ILi8EEESH_EEENS5_IJSH_SB_EEEEEEEvNS4_8identityES13_S1D_vS1E_EENS_8epilogue10collective6detail29Sm90TmaWarpSpecializedAdapterINS1H_15DefaultEpilogueISJ_SK_SK_NS1G_6thread17LinearCombinationISJ_Li1EffLNS1L_9ScaleType4KindE0ELNS_15FloatRoundStyleE2ESJ_EENS1_15EpilogueDefaultEEEEEvvEEEEvNT_6ParamsE)
        /*0020*/ 	.word	0x00000000
.L_19:


//--------------------- .nv.compat                --------------------------
	.section	.nv.compat,"",@"SHT_CUDA_COMPAT_INFO"
	.align	4
        /*0000*/ 	.byte	0x02, 0x09, 0x01, 0x00, 0x02, 0x02, 0x04, 0x00, 0x02, 0x05, 0x05, 0x00, 0x03, 0x07, 0x01, 0x01
        /*0010*/ 	.byte	0x02, 0x03, 0x01, 0x00, 0x02, 0x06, 0x01, 0x00, 0x04, 0x0b, 0x08, 0x00, 0x00, 0x00, 0x00, 0x00
        /*0020*/ 	.byte	0x00, 0x00, 0x00, 0x00


//--------------------- .nv.info._ZN7cutlass13device_kernelINS_4gemm6kernel13GemmUniversalIN4cute5tupleIJiiiiEEENS1_10collective13CollectiveMmaINS1_34MainloopSm90TmaGmmaWarpSpecializedILi4ENS5_IJNS4_1CILi1EEESB_SB_EEENS1_35KernelTmaWarpSpecializedCooperativeEEENS5_IJNSA_ILi256EEENSA_ILi128EEENSA_ILi64EEEEEENS_10bfloat16_tENS5_IJlSB_lEEESJ_SK_NS4_8TiledMMAINS4_8MMA_AtomIJNS4_4SM904GMMA28MMA_64x128x16_F32BF16BF16_SSILNSO_5MajorE0ELSQ_0ELNSO_7ScaleInE1ELSR_1EEEEEENS4_6LayoutINS5_IJNSA_ILi2EEESB_SB_EEENS5_IJSB_NSA_ILi0EEESX_EEEEENS5_IJNS4_10UnderscoreES10_S10_EEEEENS4_13SM90_TMA_LOADENS4_14ComposedLayoutINS4_7SwizzleILi3ELi4ELi3EEENS4_18smem_ptr_flag_bitsILi16EEENSU_INS5_IJNSA_ILi8EEESH_EEENS5_IJSH_SB_EEEEEEEvNS4_8identityES13_S1D_vS1E_EENS_8epilogue10collective6detail29Sm90TmaWarpSpecializedAdapterINS1H_15DefaultEpilogueISJ_SK_SK_NS1G_6thread17LinearCombinationISJ_Li1EffLNS1L_9ScaleType4KindE0ELNS_15FloatRoundStyleE2ESJ_EENS1_15EpilogueDefaultEEEEEvvEEEEvNT_6ParamsE --------------------------
	.section	.nv.info._ZN7cutlass13device_kernelINS_4gemm6kernel13GemmUniversalIN4cute5tupleIJiiiiEEENS1_10collective13CollectiveMmaINS1_34MainloopSm90TmaGmmaWarpSpecializedILi4ENS5_IJNS4_1CILi1EEESB_SB_EEENS1_35KernelTmaWarpSpecializedCooperativeEEENS5_IJNSA_ILi256EEENSA_ILi128EEENSA_ILi64EEEEEENS_10bfloat16_tENS5_IJlSB_lEEESJ_SK_NS4_8TiledMMAINS4_8MMA_AtomIJNS4_4SM904GMMA28MMA_64x128x16_F32BF16BF16_SSILNSO_5MajorE0ELSQ_0ELNSO_7ScaleInE1ELSR_1EEEEEENS4_6LayoutINS5_IJNSA_ILi2EEESB_SB_EEENS5_IJSB_NSA_ILi0EEESX_EEEEENS5_IJNS4_10UnderscoreES10_S10_EEEEENS4_13SM90_TMA_LOADENS4_14ComposedLayoutINS4_7SwizzleILi3ELi4ELi3EEENS4_18smem_ptr_flag_bitsILi16EEENSU_INS5_IJNSA_ILi8EEESH_EEENS5_IJSH_SB_EEEEEEEvNS4_8identityES13_S1D_vS1E_EENS_8epilogue10collective6detail29Sm90TmaWarpSpecializedAdapterINS1H_15DefaultEpilogueISJ_SK_SK_NS1G_6thread17LinearCombinationISJ_Li1EffLNS1L_9ScaleType4KindE0ELNS_15FloatRoundStyleE2ESJ_EENS1_15EpilogueDefaultEEEEEvvEEEEvNT_6ParamsE,"",@"SHT_CUDA_INFO"
	.sectionflags	@""
	.align	4


	//----- nvinfo : EIATTR_CUDA_API_VERSION
	.align		4
        /*0000*/ 	.byte	0x04, 0x37
        /*0002*/ 	.short	(.L_21 - .L_20)
.L_20:
        /*0004*/ 	.word	0x00000082


	//----- nvinfo : EIATTR_KPARAM_INFO
	.align		4
.L_21:
        /*0008*/ 	.byte	0x04, 0x17
        /*000a*/ 	.short	(.L_23 - .L_22)
.L_22:
        /*000c*/ 	.word	0x00000000
        /*0010*/ 	.short	0x0000
        /*0012*/ 	.short	0x0070
        /*0014*/ 	.byte	0x00, 0xf0, 0x01, 0x10


	//----- nvinfo : EIATTR_SPARSE_MMA_MASK
	.align		4
.L_23:
        /*0018*/ 	.byte	0x03, 0x50
        /*001a*/ 	.short	0x0000


	//----- nvinfo : EIATTR_MAXREG_COUNT
	.align		4
        /*001c*/ 	.byte	0x03, 0x1b
        /*001e*/ 	.short	0x00a8


	//----- nvinfo : EIATTR_NUM_BARRIERS
	.align		4
        /*0020*/ 	.byte	0x02, 0x4c
        /*0022*/ 	.byte	0x01
	.zero		1


	//----- nvinfo : EIATTR_EXTERNS
	.align		4
        /*0024*/ 	.byte	0x04, 0x0f
        /*0026*/ 	.short	(.L_25 - .L_24)


	//   ....[0]....
	.align		4
.L_24:
        /*0028*/ 	.word	index@(__assertfail)


	//----- nvinfo : EIATTR_MERCURY_ISA_VERSION
	.align		4
.L_25:
        /*002c*/ 	.byte	0x03, 0x5f
        /*002e*/ 	.short	0x0101


	//----- nvinfo : EIATTR_INT_WARP_WIDE_INSTR_OFFSETS
	.align		4
        /*0030*/ 	.byte	0x04, 0x31
        /*0032*/ 	.short	(.L_27 - .L_26)


	//   ....[0]....
.L_26:
        /*0034*/ 	.word	0x000003b0


	//   ....[1]....
        /*0038*/ 	.word	0x000003e0


	//   ....[2]....
        /*003c*/ 	.word	0x000004c0


	//----- nvinfo : EIATTR_COOP_GROUP_MASK_REGIDS
	.align		4
.L_27:
        /*0040*/ 	.byte	0x04, 0x29
        /*0042*/ 	.short	(.L_29 - .L_28)


	//   ....[0]....
.L_28:
        /*0044*/ 	.word	0xffffffff


	//   ....[1]....
        /*0048*/ 	.word	0xffffffff


	//   ....[2]....
        /*004c*/ 	.word	0xffffffff


	//   ....[3]....
        /*0050*/ 	.word	0xffffffff


	//   ....[4]....
        /*0054*/ 	.word	0xffffffff


	//----- nvinfo : EIATTR_COOP_GROUP_INSTR_OFFSETS
	.align		4
.L_29:
        /*0058*/ 	.byte	0x04, 0x28
        /*005a*/ 	.short	(.L_31 - .L_30)


	//   ....[0]....
.L_30:
        /*005c*/ 	.word	0x00000060


	//   ....[1]....
        /*0060*/ 	.word	0x00000070


	//   ....[2]....
        /*0064*/ 	.word	0x00000130


	//   ....[3]....
        /*0068*/ 	.word	0x000002c0


	//   ....[4]....
        /*006c*/ 	.word	0x00000f70


	//----- nvinfo : EIATTR_REG_RECONFIG
	.align		4
.L_31:
        /*0070*/ 	.byte	0x01, 0x54
	.zero		2


	//----- nvinfo : EIATTR_SYSCALL_OFFSETS
	.align		4
        /*0074*/ 	.byte	0x04, 0x46
        /*0076*/ 	.short	(.L_33 - .L_32)


	//   ....[0]....
.L_32:
        /*0078*/ 	.word	0x00001130


	//----- nvinfo : EIATTR_MBARRIER_INSTR_OFFSETS
	.align		4
.L_33:
        /*007c*/ 	.byte	0x04, 0x39
        /*007e*/ 	.short	(.L_35 - .L_34)


	//   ....[0]....
.L_34:
        /*0080*/ 	.word	0x00000230
        /*0084*/ 	.word	0x000000ff
        /*0088*/ 	.word	0x00000000
        /*008c*/ 	.short	0x0100
        /*008e*/ 	.byte	0x08
	.zero		1


	//   ....[1]....
        /*0090*/ 	.word	0x00000240
        /*0094*/ 	.word	0x000000ff
        /*0098*/ 	.word	0x00000020
        /*009c*/ 	.short	0x0100
        /*009e*/ 	.byte	0x08
	.zero		1


	//   ....[2]....
        /*00a0*/ 	.word	0x00000250
        /*00a4*/ 	.word	0x000000ff
        /*00a8*/ 	.word	0x00000008
        /*00ac*/ 	.short	0x0100
        /*00ae*/ 	.byte	0x08
	.zero		1


	//   ....[3]....
        /*00b0*/ 	.word	0x00000260
        /*00b4*/ 	.word	0x000000ff
        /*00b8*/ 	.word	0x00000028
        /*00bc*/ 	.short	0x0100
        /*00be*/ 	.byte	0x08
	.zero		1


	//   ....[4]....
        /*00c0*/ 	.word	0x00000270
        /*00c4*/ 	.word	0x000000ff
        /*00c8*/ 	.word	0x00000010
        /*00cc*/ 	.short	0x0100
        /*00ce*/ 	.byte	0x08
	.zero		1


	//   ....[5]....
        /*00d0*/ 	.word	0x00000280
        /*00d4*/ 	.word	0x000000ff
        /*00d8*/ 	.word	0x00000030
        /*00dc*/ 	.short	0x0100
        /*00de*/ 	.byte	0x08
	.zero		1


	//   ....[6]....
        /*00e0*/ 	.word	0x00000290
        /*00e4*/ 	.word	0x000000ff
        /*00e8*/ 	.word	0x00000018
        /*00ec*/ 	.short	0x0100
        /*00ee*/ 	.byte	0x08
	.zero		1


	//   ....[7]....
        /*00f0*/ 	.word	0x000002a0
        /*00f4*/ 	.word	0x000000ff
        /*00f8*/ 	.word	0x00000038
        /*00fc*/ 	.short	0x0100
        /*00fe*/ 	.byte	0x08
	.zero		1


	//   ....[8]....
        /*0100*/ 	.word	0x00000530
        /*0104*/ 	.word	0x000000ff
        /*0108*/ 	.word	0x00000050
        /*010c*/ 	.short	0x0100
        /*010e*/ 	.byte	0x06
	.zero		1


	//   ....[9]....
        /*0110*/ 	.word	0x00000590
        /*0114*/ 	.word	0x000000ff
        /*0118*/ 	.word	0x00000058
        /*011c*/ 	.short	0x0100
        /*011e*/ 	.byte	0x06
	.zero		1


	//   ....[10]....
        /*0120*/ 	.word	0x000011b0
        /*0124*/ 	.word	0x00000003
        /*0128*/ 	.word	0x00000000
        /*012c*/ 	.short	0x010a
        /*012e*/ 	.byte	0x3f
	.zero		1


	//   ....[11]....
        /*0130*/ 	.word	0x000011f0
        /*0134*/ 	.word	0x00000003
        /*0138*/ 	.word	0x00000000
        /*013c*/ 	.short	0x010a
        /*013e*/ 	.byte	0x3f
	.zero		1


	//   ....[12]....
        /*0140*/ 	.word	0x000016d0
        /*0144*/ 	.word	0x000000ff
        /*0148*/ 	.word	0x00000000
        /*014c*/ 	.short	0x010a
        /*014e*/ 	.byte	0x08
	.zero		1


	//   ....[13]....
        /*0150*/ 	.word	0x00001710
        /*0154*/ 	.word	0x000000ff
        /*0158*/ 	.word	0x00000000
        /*015c*/ 	.short	0x010a
        /*015e*/ 	.byte	0x08
	.zero		1


	//   ....[14]....
        /*0160*/ 	.word	0x00001ab0
        /*0164*/ 	.word	0x000000ff
        /*0168*/ 	.word	0x00000000
        /*016c*/ 	.short	0x0101
        /*016e*/ 	.byte	0x08
	.zero		1


	//   ....[15]....
        /*0170*/ 	.word	0x00001c90
        /*0174*/ 	.word	0x000000ff
        /*0178*/ 	.word	0x00000000
        /*017c*/ 	.short	0x0101
        /*017e*/ 	.byte	0x04
	.zero		1


	//   ....[16]....
        /*0180*/ 	.word	0x0000b550
        /*0184*/ 	.word	0x0000000c
        /*0188*/ 	.word	0x00000020
        /*018c*/ 	.short	0x010a
        /*018e*/ 	.byte	0x3f
	.zero		1


	//   ....[17]....
        /*0190*/ 	.word	0x0000b910
        /*0194*/ 	.word	0x00000005
        /*0198*/ 	.word	0x00000058
        /*019c*/ 	.short	0x0101
        /*019e*/ 	.byte	0x3f
	.zero		1


	//   ....[18]....
        /*01a0*/ 	.word	0x0000c010
        /*01a4*/ 	.word	0x00000007
        /*01a8*/ 	.word	0x00000000
        /*01ac*/ 	.short	0x010a
        /*01ae*/ 	.byte	0x3f
	.zero		1


	//   ....[19]....
        /*01b0*/ 	.word	0x0000c090
        /*01b4*/ 	.word	0x00000006
        /*01b8*/ 	.word	0x00000000
        /*01bc*/ 	.short	0x010a
        /*01be*/ 	.byte	0x3f
	.zero		1


	//   ....[20]....
        /*01c0*/ 	.word	0x0000c120
        /*01c4*/ 	.word	0x00000007
        /*01c8*/ 	.word	0x00000000
        /*01cc*/ 	.short	0x010a
        /*01ce*/ 	.byte	0x3f
	.zero		1


	//   ....[21]....
        /*01d0*/ 	.word	0x0000c1b0
        /*01d4*/ 	.word	0x00000005
        /*01d8*/ 	.word	0x00000000
        /*01dc*/ 	.short	0x010a
        /*01de*/ 	.byte	0x3f
	.zero		1


	//   ....[22]....
        /*01e0*/ 	.word	0x0000c210
        /*01e4*/ 	.word	0x00000003
        /*01e8*/ 	.word	0x00000000
        /*01ec*/ 	.short	0x010a
        /*01ee*/ 	.byte	0x3f
	.zero		1


	//   ....[23]....
        /*01f0*/ 	.word	0x0000c270
        /*01f4*/ 	.word	0x00000004
        /*01f8*/ 	.word	0x00000000
        /*01fc*/ 	.short	0x010a
        /*01fe*/ 	.byte	0x3f
	.zero		1


	//   ....[24]....
        /*0200*/ 	.word	0x0000c340
        /*0204*/ 	.word	0x0000000c
        /*0208*/ 	.word	0x00000020
        /*020c*/ 	.short	0x010a
        /*020e*/ 	.byte	0x3f
	.zero		1


	//   ....[25]....
        /*0210*/ 	.word	0x0000c410
        /*0214*/ 	.word	0x00000007
        /*0218*/ 	.word	0x00000000
        /*021c*/ 	.short	0x010a
        /*021e*/ 	.byte	0x3f
	.zero		1


	//   ....[26]....
        /*0220*/ 	.word	0x0000c460
        /*0224*/ 	.word	0x00000006
        /*0228*/ 	.word	0x00000000
        /*022c*/ 	.short	0x010a
        /*022e*/ 	.byte	0x3f
	.zero		1


	//   ....[27]....
        /*0230*/ 	.word	0x0000c4b0
        /*0234*/ 	.word	0x00000007
        /*0238*/ 	.word	0x00000000
        /*023c*/ 	.short	0x010a
        /*023e*/ 	.byte	0x3f
	.zero		1


	//----- nvinfo : EIATTR_NUM_MBARRIERS
	.align		4
.L_35:
        /*0240*/ 	.byte	0x03, 0x38
        /*0242*/ 	.short	0x000a


	//----- nvinfo : EIATTR_EXIT_INSTR_OFFSETS
	.align		4
        /*0244*/ 	.byte	0x04, 0x1c
        /*0246*/ 	.short	(.L_37 - .L_36)


	//   ....[0]....
.L_36:
        /*0248*/ 	.word	0x000005e0


	//   ....[1]....
        /*024c*/ 	.word	0x00000ea0


	//   ....[2]....
        /*0250*/ 	.word	0x0000abc0


	//   ....[3]....
        /*0254*/ 	.word	0x0000b1f0


	//   ....[4]....
        /*0258*/ 	.word	0x0000c200


	//----- nvinfo : EIATTR_MAX_THREADS
	.align		4
.L_37:
        /*025c*/ 	.byte	0x04, 0x05
        /*025e*/ 	.short	(.L_39 - .L_38)
.L_38:
        /*0260*/ 	.word	0x00000180
        /*0264*/ 	.word	0x00000001
        /*0268*/ 	.word	0x00000001


	//----- nvinfo : EIATTR_CRS_STACK_SIZE
	.align		4
.L_39:
        /*026c*/ 	.byte	0x04, 0x1e
        /*026e*/ 	.short	(.L_41 - .L_40)
.L_40:
        /*0270*/ 	.word	0x00000000


	//----- nvinfo : EIATTR_CBANK_PARAM_SIZE
	.align		4
.L_41:
        /*0274*/ 	.byte	0x03, 0x19
        /*0276*/ 	.short	0x0470


	//----- nvinfo : EIATTR_PARAM_CBANK
	.align		4
        /*0278*/ 	.byte	0x04, 0x0a
        /*027a*/ 	.short	(.L_43 - .L_42)
	.align		4
.L_42:
        /*027c*/ 	.word	index@(.nv.constant0._ZN7cutlass13device_kernelINS_4gemm6kernel13GemmUniversalIN4cute5tupleIJiiiiEEENS1_10collective13CollectiveMmaINS1_34MainloopSm90TmaGmmaWarpSpecializedILi4ENS5_IJNS4_1CILi1EEESB_SB_EEENS1_35KernelTmaWarpSpecializedCooperativeEEENS5_IJNSA_ILi256EEENSA_ILi128EEENSA_ILi64EEEEEENS_10bfloat16_tENS5_IJlSB_lEEESJ_SK_NS4_8TiledMMAINS4_8MMA_AtomIJNS4_4SM904GMMA28MMA_64x128x16_F32BF16BF16_SSILNSO_5MajorE0ELSQ_0ELNSO_7ScaleInE1ELSR_1EEEEEENS4_6LayoutINS5_IJNSA_ILi2EEESB_SB_EEENS5_IJSB_NSA_ILi0EEESX_EEEEENS5_IJNS4_10UnderscoreES10_S10_EEEEENS4_13SM90_TMA_LOADENS4_14ComposedLayoutINS4_7SwizzleILi3ELi4ELi3EEENS4_18smem_ptr_flag_bitsILi16EEENSU_INS5_IJNSA_ILi8EEESH_EEENS5_IJSH_SB_EEEEEEEvNS4_8identityES13_S1D_vS1E_EENS_8epilogue10collective6detail29Sm90TmaWarpSpecializedAdapterINS1H_15DefaultEpilogueISJ_SK_SK_NS1G_6thread17LinearCombinationISJ_Li1EffLNS1L_9ScaleType4KindE0ELNS_15FloatRoundStyleE2ESJ_EENS1_15EpilogueDefaultEEEEEvvEEEEvNT_6ParamsE)
        /*0280*/ 	.short	0x0210
        /*0282*/ 	.short	0x0470


	//----- nvinfo : EIATTR_SW_WAR
	.align		4
.L_43:
        /*0284*/ 	.byte	0x04, 0x36
        /*0286*/ 	.short	(.L_45 - .L_44)
.L_44:
        /*0288*/ 	.word	0x00000008
.L_45:


//--------------------- .nv.callgraph             --------------------------
	.section	.nv.callgraph,"",@"SHT_CUDA_CALLGRAPH"
	.align	4
	.sectionentsize	8
	.align		4
        /*0000*/ 	.word	0x00000000
	.align		4
        /*0004*/ 	.word	0xffffffff
	.align		4
        /*0008*/ 	.word	index@(_ZN7cutlass13device_kernelINS_4gemm6kernel13GemmUniversalIN4cute5tupleIJiiiiEEENS1_10collective13CollectiveMmaINS1_34MainloopSm90TmaGmmaWarpSpecializedILi4ENS5_IJNS4_1CILi1EEESB_SB_EEENS1_35KernelTmaWarpSpecializedCooperativeEEENS5_IJNSA_ILi256EEENSA_ILi128EEENSA_ILi64EEEEEENS_10bfloat16_tENS5_IJlSB_lEEESJ_SK_NS4_8TiledMMAINS4_8MMA_AtomIJNS4_4SM904GMMA28MMA_64x128x16_F32BF16BF16_SSILNSO_5MajorE0ELSQ_0ELNSO_7ScaleInE1ELSR_1EEEEEENS4_6LayoutINS5_IJNSA_ILi2EEESB_SB_EEENS5_IJSB_NSA_ILi0EEESX_EEEEENS5_IJNS4_10UnderscoreES10_S10_EEEEENS4_13SM90_TMA_LOADENS4_14ComposedLayoutINS4_7SwizzleILi3ELi4ELi3EEENS4_18smem_ptr_flag_bitsILi16EEENSU_INS5_IJNSA_ILi8EEESH_EEENS5_IJSH_SB_EEEEEEEvNS4_8identityES13_S1D_vS1E_EENS_8epilogue10collective6detail29Sm90TmaWarpSpecializedAdapterINS1H_15DefaultEpilogueISJ_SK_SK_NS1G_6thread17LinearCombinationISJ_Li1EffLNS1L_9ScaleType4KindE0ELNS_15FloatRoundStyleE2ESJ_EENS1_15EpilogueDefaultEEEEEvvEEEEvNT_6ParamsE)
	.align		4
        /*000c*/ 	.word	index@(__assertfail)
	.align		4
        /*0010*/ 	.word	0x00000000
	.align		4
        /*0014*/ 	.word	0xfffffffe
	.align		4
        /*0018*/ 	.word	0x00000000
	.align		4
        /*001c*/ 	.word	0xfffffffd
	.align		4
        /*0020*/ 	.word	0x00000000
	.align		4
        /*0024*/ 	.word	0xfffffffc


//--------------------- .nv.constant4             --------------------------
	.section	.nv.constant4,"a",@progbits
	.align	8
	.align		8
.nv.constant4:
        /*0000*/ 	.dword	__assertfail
	.align		8
        /*0008*/ 	.dword	__unnamed_1
	.align		8
        /*0010*/ 	.dword	_ZN40_INTERNAL_ba2a709d_4_k_cu_66b5e4e0_173274cuda3std3__45__cpo5beginE
	.align		8
        /*0018*/ 	.dword	_ZN40_INTERNAL_ba2a709d_4_k_cu_66b5e4e0_173274cuda3std3__45__cpo3endE
	.align		8
        /*0020*/ 	.dword	_ZN40_INTERNAL_ba2a709d_4_k_cu_66b5e4e0_173274cuda3std3__45__cpo6cbeginE
	.align		8
        /*0028*/ 	.dword	_ZN40_INTERNAL_ba2a709d_4_k_cu_66b5e4e0_173274cuda3std3__45__cpo4cendE
	.align		8
        /*0030*/ 	.dword	_ZN40_INTERNAL_ba2a709d_4_k_cu_66b5e4e0_173274cuda3std3__442_GLOBAL__N__ba2a709d_4_k_cu_66b5e4e0_173276ignoreE
	.align		8
        /*0038*/ 	.dword	_ZN40_INTERNAL_ba2a709d_4_k_cu_66b5e4e0_173274cuda3std3__419piecewise_constructE
	.align		8
        /*0040*/ 	.dword	_ZN40_INTERNAL_ba2a709d_4_k_cu_66b5e4e0_173274cuda3std3__48in_placeE
	.align		8
        /*0048*/ 	.dword	_ZN40_INTERNAL_ba2a709d_4_k_cu_66b5e4e0_173274cuda3std6ranges3__45__cpo4swapE
	.align		8
        /*0050*/ 	.dword	_ZN40_INTERNAL_ba2a709d_4_k_cu_66b5e4e0_173274cuda3std6ranges3__45__cpo9iter_moveE
	.align		8
        /*0058*/ 	.dword	_ZN40_INTERNAL_ba2a709d_4_k_cu_66b5e4e0_173274cute7productE
	.align		8
        /*0060*/ 	.dword	_ZN40_INTERNAL_ba2a709d_4_k_cu_66b5e4e0_173274cute1_E
	.align		8
        /*0068*/ 	.dword	$str$22
	.align		8
        /*0070*/ 	.dword	$str$23


//--------------------- .text._ZN7cutlass13device_kernelINS_4gemm6kernel13GemmUniversalIN4cute5tupleIJiiiiEEENS1_10collective13CollectiveMmaINS1_34MainloopSm90TmaGmmaWarpSpecializedILi4ENS5_IJNS4_1CILi1EEESB_SB_EEENS1_35KernelTmaWarpSpecializedCooperativeEEENS5_IJNSA_ILi256EEENSA_ILi128EEENSA_ILi64EEEEEENS_10bfloat16_tENS5_IJlSB_lEEESJ_SK_NS4_8TiledMMAINS4_8MMA_AtomIJNS4_4SM904GMMA28MMA_64x128x16_F32BF16BF16_SSILNSO_5MajorE0ELSQ_0ELNSO_7ScaleInE1ELSR_1EEEEEENS4_6LayoutINS5_IJNSA_ILi2EEESB_SB_EEENS5_IJSB_NSA_ILi0EEESX_EEEEENS5_IJNS4_10UnderscoreES10_S10_EEEEENS4_13SM90_TMA_LOADENS4_14ComposedLayoutINS4_7SwizzleILi3ELi4ELi3EEENS4_18smem_ptr_flag_bitsILi16EEENSU_INS5_IJNSA_ILi8EEESH_EEENS5_IJSH_SB_EEEEEEEvNS4_8identityES13_S1D_vS1E_EENS_8epilogue10collective6detail29Sm90TmaWarpSpecializedAdapterINS1H_15DefaultEpilogueISJ_SK_SK_NS1G_6thread17LinearCombinationISJ_Li1EffLNS1L_9ScaleType4KindE0ELNS_15FloatRoundStyleE2ESJ_EENS1_15EpilogueDefaultEEEEEvvEEEEvNT_6ParamsE --------------------------
	.section	.text._ZN7cutlass13device_kernelINS_4gemm6kernel13GemmUniversalIN4cute5tupleIJiiiiEEENS1_10collective13CollectiveMmaINS1_34MainloopSm90TmaGmmaWarpSpecializedILi4ENS5_IJNS4_1CILi1EEESB_SB_EEENS1_35KernelTmaWarpSpecializedCooperativeEEENS5_IJNSA_ILi256EEENSA_ILi128EEENSA_ILi64EEEEEENS_10bfloat16_tENS5_IJlSB_lEEESJ_SK_NS4_8TiledMMAINS4_8MMA_AtomIJNS4_4SM904GMMA28MMA_64x128x16_F32BF16BF16_SSILNSO_5MajorE0ELSQ_0ELNSO_7ScaleInE1ELSR_1EEEEEENS4_6LayoutINS5_IJNSA_ILi2EEESB_SB_EEENS5_IJSB_NSA_ILi0EEESX_EEEEENS5_IJNS4_10UnderscoreES10_S10_EEEEENS4_13SM90_TMA_LOADENS4_14ComposedLayoutINS4_7SwizzleILi3ELi4ELi3EEENS4_18smem_ptr_flag_bitsILi16EEENSU_INS5_IJNSA_ILi8EEESH_EEENS5_IJSH_SB_EEEEEEEvNS4_8identityES13_S1D_vS1E_EENS_8epilogue10collective6detail29Sm90TmaWarpSpecializedAdapterINS1H_15DefaultEpilogueISJ_SK_SK_NS1G_6thread17LinearCombinationISJ_Li1EffLNS1L_9ScaleType4KindE0ELNS_15FloatRoundStyleE2ESJ_EENS1_15EpilogueDefaultEEEEEvvEEEEvNT_6ParamsE,"ax",@progbits
	.align	128
.text._ZN7cutlass13device_kernelINS_4gemm6kernel13GemmUniversalIN4cute5tupleIJiiiiEEENS1_10collective13CollectiveMmaINS1_34MainloopSm90TmaGmmaWarpSpecializedILi4ENS5_IJNS4_1CILi1EEESB_SB_EEENS1_35KernelTmaWarpSpecializedCooperativeEEENS5_IJNSA_ILi256EEENSA_ILi128EEENSA_ILi64EEEEEENS_10bfloat16_tENS5_IJlSB_lEEESJ_SK_NS4_8TiledMMAINS4_8MMA_AtomIJNS4_4SM904GMMA28MMA_64x128x16_F32BF16BF16_SSILNSO_5MajorE0ELSQ_0ELNSO_7ScaleInE1ELSR_1EEEEEENS4_6LayoutINS5_IJNSA_ILi2EEESB_SB_EEENS5_IJSB_NSA_ILi0EEESX_EEEEENS5_IJNS4_10UnderscoreES10_S10_EEEEENS4_13SM90_TMA_LOADENS4_14ComposedLayoutINS4_7SwizzleILi3ELi4ELi3EEENS4_18smem_ptr_flag_bitsILi16EEENSU_INS5_IJNSA_ILi8EEESH_EEENS5_IJSH_SB_EEEEEEEvNS4_8identityES13_S1D_vS1E_EENS_8epilogue10collective6detail29Sm90TmaWarpSpecializedAdapterINS1H_15DefaultEpilogueISJ_SK_SK_NS1G_6thread17LinearCombinationISJ_Li1EffLNS1L_9ScaleType4KindE0ELNS_15FloatRoundStyleE2ESJ_EENS1_15EpilogueDefaultEEEEEvvEEEEvNT_6ParamsE:
        .type           _ZN7cutlass13device_kernelINS_4gemm6kernel13GemmUniversalIN4cute5tupleIJiiiiEEENS1_10collective13CollectiveMmaINS1_34MainloopSm90TmaGmmaWarpSpecializedILi4ENS5_IJNS4_1CILi1EEESB_SB_EEENS1_35KernelTmaWarpSpecializedCooperativeEEENS5_IJNSA_ILi256EEENSA_ILi128EEENSA_ILi64EEEEEENS_10bfloat16_tENS5_IJlSB_lEEESJ_SK_NS4_8TiledMMAINS4_8MMA_AtomIJNS4_4SM904GMMA28MMA_64x128x16_F32BF16BF16_SSILNSO_5MajorE0ELSQ_0ELNSO_7ScaleInE1ELSR_1EEEEEENS4_6LayoutINS5_IJNSA_ILi2EEESB_SB_EEENS5_IJSB_NSA_ILi0EEESX_EEEEENS5_IJNS4_10UnderscoreES10_S10_EEEEENS4_13SM90_TMA_LOADENS4_14ComposedLayoutINS4_7SwizzleILi3ELi4ELi3EEENS4_18smem_ptr_flag_bitsILi16EEENSU_INS5_IJNSA_ILi8EEESH_EEENS5_IJSH_SB_EEEEEEEvNS4_8identityES13_S1D_vS1E_EENS_8epilogue10collective6detail29Sm90TmaWarpSpecializedAdapterINS1H_15DefaultEpilogueISJ_SK_SK_NS1G_6thread17LinearCombinationISJ_Li1EffLNS1L_9ScaleType4KindE0ELNS_15FloatRoundStyleE2ESJ_EENS1_15EpilogueDefaultEEEEEvvEEEEvNT_6ParamsE,@function
        .size           _ZN7cutlass13device_kernelINS_4gemm6kernel13GemmUniversalIN4cute5tupleIJiiiiEEENS1_10collective13CollectiveMmaINS1_34MainloopSm90TmaGmmaWarpSpecializedILi4ENS5_IJNS4_1CILi1EEESB_SB_EEENS1_35KernelTmaWarpSpecializedCooperativeEEENS5_IJNSA_ILi256EEENSA_ILi128EEENSA_ILi64EEEEEENS_10bfloat16_tENS5_IJlSB_lEEESJ_SK_NS4_8TiledMMAINS4_8MMA_AtomIJNS4_4SM904GMMA28MMA_64x128x16_F32BF16BF16_SSILNSO_5MajorE0ELSQ_0ELNSO_7ScaleInE1ELSR_1EEEEEENS4_6LayoutINS5_IJNSA_ILi2EEESB_SB_EEENS5_IJSB_NSA_ILi0EEESX_EEEEENS5_IJNS4_10UnderscoreES10_S10_EEEEENS4_13SM90_TMA_LOADENS4_14ComposedLayoutINS4_7SwizzleILi3ELi4ELi3EEENS4_18smem_ptr_flag_bitsILi16EEENSU_INS5_IJNSA_ILi8EEESH_EEENS5_IJSH_SB_EEEEEEEvNS4_8identityES13_S1D_vS1E_EENS_8epilogue10collective6detail29Sm90TmaWarpSpecializedAdapterINS1H_15DefaultEpilogueISJ_SK_SK_NS1G_6thread17LinearCombinationISJ_Li1EffLNS1L_9ScaleType4KindE0ELNS_15FloatRoundStyleE2ESJ_EENS1_15EpilogueDefaultEEEEEvvEEEEvNT_6ParamsE,(.L_x_320 - _ZN7cutlass13device_kernelINS_4gemm6kernel13GemmUniversalIN4cute5tupleIJiiiiEEENS1_10collective13CollectiveMmaINS1_34MainloopSm90TmaGmmaWarpSpecializedILi4ENS5_IJNS4_1CILi1EEESB_SB_EEENS1_35KernelTmaWarpSpecializedCooperativeEEENS5_IJNSA_ILi256EEENSA_ILi128EEENSA_ILi64EEEEEENS_10bfloat16_tENS5_IJlSB_lEEESJ_SK_NS4_8TiledMMAINS4_8MMA_AtomIJNS4_4SM904GMMA28MMA_64x128x16_F32BF16BF16_SSILNSO_5MajorE0ELSQ_0ELNSO_7ScaleInE1ELSR_1EEEEEENS4_6LayoutINS5_IJNSA_ILi2EEESB_SB_EEENS5_IJSB_NSA_ILi0EEESX_EEEEENS5_IJNS4_10UnderscoreES10_S10_EEEEENS4_13SM90_TMA_LOADENS4_14ComposedLayoutINS4_7SwizzleILi3ELi4ELi3EEENS4_18smem_ptr_flag_bitsILi16EEENSU_INS5_IJNSA_ILi8EEESH_EEENS5_IJSH_SB_EEEEEEEvNS4_8identityES13_S1D_vS1E_EENS_8epilogue10collective6detail29Sm90TmaWarpSpecializedAdapterINS1H_15DefaultEpilogueISJ_SK_SK_NS1G_6thread17LinearCombinationISJ_Li1EffLNS1L_9ScaleType4KindE0ELNS_15FloatRoundStyleE2ESJ_EENS1_15EpilogueDefaultEEEEEvvEEEEvNT_6ParamsE)
        .other          _ZN7cutlass13device_kernelINS_4gemm6kernel13GemmUniversalIN4cute5tupleIJiiiiEEENS1_10collective13CollectiveMmaINS1_34MainloopSm90TmaGmmaWarpSpecializedILi4ENS5_IJNS4_1CILi1EEESB_SB_EEENS1_35KernelTmaWarpSpecializedCooperativeEEENS5_IJNSA_ILi256EEENSA_ILi128EEENSA_ILi64EEEEEENS_10bfloat16_tENS5_IJlSB_lEEESJ_SK_NS4_8TiledMMAINS4_8MMA_AtomIJNS4_4SM904GMMA28MMA_64x128x16_F32BF16BF16_SSILNSO_5MajorE0ELSQ_0ELNSO_7ScaleInE1ELSR_1EEEEEENS4_6LayoutINS5_IJNSA_ILi2EEESB_SB_EEENS5_IJSB_NSA_ILi0EEESX_EEEEENS5_IJNS4_10UnderscoreES10_S10_EEEEENS4_13SM90_TMA_LOADENS4_14ComposedLayoutINS4_7SwizzleILi3ELi4ELi3EEENS4_18smem_ptr_flag_bitsILi16EEENSU_INS5_IJNSA_ILi8EEESH_EEENS5_IJSH_SB_EEEEEEEvNS4_8identityES13_S1D_vS1E_EENS_8epilogue10collective6detail29Sm90TmaWarpSpecializedAdapterINS1H_15DefaultEpilogueISJ_SK_SK_NS1G_6thread17LinearCombinationISJ_Li1EffLNS1L_9ScaleType4KindE0ELNS_15FloatRoundStyleE2ESJ_EENS1_15EpilogueDefaultEEEEEvvEEEEvNT_6ParamsE,@"STO_CUDA_ENTRY STV_DEFAULT"
_ZN7cutlass13device_kernelINS_4gemm6kernel13GemmUniversalIN4cute5tupleIJiiiiEEENS1_10collective13CollectiveMmaINS1_34MainloopSm90TmaGmmaWarpSpecializedILi4ENS5_IJNS4_1CILi1EEESB_SB_EEENS1_35KernelTmaWarpSpecializedCooperativeEEENS5_IJNSA_ILi256EEENSA_ILi128EEENSA_ILi64EEEEEENS_10bfloat16_tENS5_IJlSB_lEEESJ_SK_NS4_8TiledMMAINS4_8MMA_AtomIJNS4_4SM904GMMA28MMA_64x128x16_F32BF16BF16_SSILNSO_5MajorE0ELSQ_0ELNSO_7ScaleInE1ELSR_1EEEEEENS4_6LayoutINS5_IJNSA_ILi2EEESB_SB_EEENS5_IJSB_NSA_ILi0EEESX_EEEEENS5_IJNS4_10UnderscoreES10_S10_EEEEENS4_13SM90_TMA_LOADENS4_14ComposedLayoutINS4_7SwizzleILi3ELi4ELi3EEENS4_18smem_ptr_flag_bitsILi16EEENSU_INS5_IJNSA_ILi8EEESH_EEENS5_IJSH_SB_EEEEEEEvNS4_8identityES13_S1D_vS1E_EENS_8epilogue10collective6detail29Sm90TmaWarpSpecializedAdapterINS1H_15DefaultEpilogueISJ_SK_SK_NS1G_6thread17LinearCombinationISJ_Li1EffLNS1L_9ScaleType4KindE0ELNS_15FloatRoundStyleE2ESJ_EENS1_15EpilogueDefaultEEEEEvvEEEEvNT_6ParamsE:
[----:B------:R-:W0:Y:S01]  /*0000*/  LDC R1, c[0x0][0x28] ;  /* 0x00000a00ff017b82 */ /* 0x000e220000000800 */
[----:B------:R-:W1:Y:S01]  /*0010*/  S2R R18, SR_TID.X ;  /* 0x0000000000127919 */ /* 0x000e620000002100 */
[----:B------:R-:W-:Y:S01]  /*0020*/  ELECT P0, URZ, PT ;  /* 0x00000000003f782f */ /* 0x000fe20003800000 */
[----:B------:R-:W-:Y:S01]  /*0030*/  BSSY B0, `(.L_x_0) ;  /* 0x000000f000007945 */ /* 0x000fe20003800000 */
[--C-:B-1----:R-:W-:Y:S02]  /*0040*/  SHF.R.U32.HI R0, RZ, 0x5, R18.reuse ;  /* 0x00000005ff007819 */ /* 0x102fe40000011612 */
[----:B------:R-:W-:-:S03]  /*0050*/  SHF.R.U32.HI R22, RZ, 0x7, R18 ;  /* 0x00000007ff167819 */ /* 0x000fc60000011612 */
[----:B------:R-:W1:Y:S04]  /*0060*/  SHFL.IDX PT, R5, R0, RZ, 0x1f ;  /* 0x00001fff00057589 */ /* 0x000e6800000e0000 */
[----:B------:R2:W3:Y:S01]  /*0070*/  SHFL.IDX PT, R8, R22, RZ, 0x1f ;  /* 0x00001fff16087589 */ /* 0x0004e200000e0000 */
[----:B-1----:R-:W-:-:S13]  /*0080*/  ISETP.NE.OR P0, PT, R5, RZ, !P0 ;  /* 0x000000ff0500720c */ /* 0x002fda0004705670 */
[----:B0-23--:R-:W-:Y:S05]  /*0090*/  @P0 BRA `(.L_x_1) ;  /* 0x0000000000200947 */ /* 0x00dfea0003800000 */
[----:B------:R-:W-:Y:S02]  /*00a0*/  ULDC.64 UR4, c[0x0][0x198] ;  /* 0x0000660000047ab9 */ /* 0x000fe40000000a00 */
[----:B------:R-:W-:Y:S02]  /*00b0*/  UIADD3 UR6, UP0, UR4, 0xf0, URZ ;  /* 0x000000f004067890 */ /* 0x000fe4000ff1e03f */
[----:B------:R-:W-:Y:S02]  /*00c0*/  UIADD3 UR4, UP1, UR4, 0x1f0, URZ ;  /* 0x000001f004047890 */ /* 0x000fe4000ff3e03f */
[----:B------:R-:W-:Y:S02]  /*00d0*/  UIADD3.X UR7, URZ, UR5, URZ, UP0, !UPT ;  /* 0x000000053f077290 */ /* 0x000fe400087fe43f */
[----:B------:R-:W-:-:S07]  /*00e0*/  UIADD3.X UR5, URZ, UR5, URZ, UP1, !UPT ;  /* 0x000000053f057290 */ /* 0x000fce0008ffe43f */
[----:B------:R0:W-:Y:S02]  /*00f0*/  UTMACCTL.PF [UR6] ;  /* 0x00000000060079b9 */ /* 0x0001e40008040000 */
[----:B------:R0:W-:Y:S02]  /*0100*/  UTMACCTL.PF [UR4] ;  /* 0x00000000040079b9 */ /* 0x0001e40008040000 */
[----:B0-----:R-:W-:Y:S01]  /*0110*/  NOP ;  /* 0x0000000000007918 */ /* 0x001fe20000000000 */
.L_x_1:
[----:B------:R-:W-:Y:S05]  /*0120*/  BSYNC B0 ;  /* 0x0000000000007941 */ /* 0x000fea0003800000 */
.L_x_0:
[----:B------:R-:W0:Y:S02]  /*0130*/  SHFL.IDX PT, R2, R0, RZ, 0x1f ;  /* 0x00001fff00027589 */ /* 0x000e2400000e0000 */
[----:B0-----:R-:W-:-:S13]  /*0140*/  ISETP.NE.AND P0, PT, R2, RZ, PT ;  /* 0x000000ff0200720c */ /* 0x001fda0003f05270 */
[----:B------:R-:W-:Y:S05]  /*0150*/  @P0 BRA `(.L_x_2) ;  /* 0x0000000000580947 */ /* 0x000fea0003800000 */
[----:B------:R-:W0:Y:S01]  /*0160*/  S2UR UR8, SR_CgaCtaId ;  /* 0x00000000000879c3 */ /* 0x000e220000008800 */
[----:B------:R-:W-:Y:S01]  /*0170*/  UMOV UR4, 0x400 ;  /* 0x0000040000047882 */ /* 0x000fe20000000000 */
[----:B------:R-:W-:Y:S01]  /*0180*/  UMOV UR5, 0x1 ;  /* 0x0000000100057882 */ /* 0x000fe20000000000 */
[----:B------:R-:W-:Y:S01]  /*0190*/  UMOV UR6, 0x100 ;  /* 0x0000010000067882 */ /* 0x000fe20000000000 */
[----:B------:R-:W-:Y:S01]  /*01a0*/  ELECT P0, URZ, PT ;  /* 0x00000000003f782f */ /* 0x000fe20003800000 */
[----:B------:R-:W-:-:S04]  /*01b0*/  UIADD3 UR6, -UR6, 0x100000, URZ ;  /* 0x0010000006067890 */ /* 0x000fc8000fffe13f */
[----:B------:R-:W-:Y:S02]  /*01c0*/  USHF.L.U32 UR7, UR6, 0xb, URZ ;  /* 0x0000000b06077899 */ /* 0x000fe4000800063f */
[----:B------:R-:W-:Y:S02]  /*01d0*/  USHF.L.U32 UR6, UR6, 0x1, URZ ;  /* 0x0000000106067899 */ /* 0x000fe4000800063f */
[----:B0-----:R-:W-:Y:S02]  /*01e0*/  ULEA UR8, UR8, UR4, 0x18 ;  /* 0x0000000408087291 */ /* 0x001fe4000f8ec03f */
[----:B------:R-:W-:-:S04]  /*01f0*/  UIADD3 UR4, -UR5, 0x100000, URZ ;  /* 0x0010000005047890 */ /* 0x000fc8000fffe13f */
[----:B------:R-:W-:Y:S02]  /*0200*/  USHF.L.U32 UR5, UR4, 0xb, URZ ;  /* 0x0000000b04057899 */ /* 0x000fe4000800063f */
[----:B------:R-:W-:Y:S01]  /*0210*/  USHF.L.U32 UR4, UR4, 0x1, URZ ;  /* 0x0000000104047899 */ /* 0x000fe2000800063f */
[----:B------:R-:W0:Y:S11]  /*0220*/  FENCE.VIEW.ASYNC.S ;  /* 0x00000000000073c6 */ /* 0x000e360000000000 */
[----:B0-----:R0:W1:Y:S01]  /*0230*/  SYNCS.EXCH.64 URZ, [UR8], UR4 ;  /* 0x00000004083f75b2 */ /* 0x0010620008000100 */
[----:B------:R0:W2:Y:S01]  /*0240*/  SYNCS.EXCH.64 URZ, [UR8+0x20], UR6 ;  /* 0x00002006083f75b2 */ /* 0x0000a20008000100 */
[----:B------:R0:W3:Y:S01]  /*0250*/  SYNCS.EXCH.64 URZ, [UR8+0x8], UR4 ;  /* 0x00000804083f75b2 */ /* 0x0000e20008000100 */
[----:B------:R0:W4:Y:S01]  /*0260*/  SYNCS.EXCH.64 URZ, [UR8+0x28], UR6 ;  /* 0x00002806083f75b2 */ /* 0x0001220008000100 */
[----:B------:R0:W0:Y:S01]  /*0270*/  SYNCS.EXCH.64 URZ, [UR8+0x10], UR4 ;  /* 0x00001004083f75b2 */ /* 0x0000220008000100 */
[----:B------:R0:W0:Y:S01]  /*0280*/  SYNCS.EXCH.64 URZ, [UR8+0x30], UR6 ;  /* 0x00003006083f75b2 */ /* 0x0000220008000100 */
[----:B------:R0:W0:Y:S01]  /*0290*/  SYNCS.EXCH.64 URZ, [UR8+0x18], UR4 ;  /* 0x00001804083f75b2 */ /* 0x0000220008000100 */
[----:B------:R0:W0:Y:S01]  /*02a0*/  SYNCS.EXCH.64 URZ, [UR8+0x38], UR6 ;  /* 0x00003806083f75b2 */ /* 0x0000220008000100 */
[----:B------:R-:W-:Y:S01]  /*02b0*/  NOP ;  /* 0x0000000000007918 */ /* 0x000fe20000000000 */
.L_x_2:
[----:B------:R-:W5:Y:S01]  /*02c0*/  SHFL.IDX PT, R0, R0, RZ, 0x1f ;  /* 0x00001fff00007589 */ /* 0x000f6200000e0000 */
[----:B------:R-:W-:Y:S01]  /*02d0*/  ELECT P0, URZ, PT ;  /* 0x00000000003f782f */ /* 0x000fe20003800000 */
[----:B------:R-:W1:Y:S01]  /*02e0*/  LDC R2, c[0x0][0x65c] ;  /* 0x00019700ff027b82 */ /* 0x000e620000000800 */
[----:B------:R-:W-:Y:S01]  /*02f0*/  SHF.R.S32.HI R6, RZ, 0x1f, R5 ;  /* 0x0000001fff067819 */ /* 0x000fe20000011405 */
[----:B------:R-:W2:Y:S01]  /*0300*/  S2R R3, SR_CTAID.Y ;  /* 0x0000000000037919 */ /* 0x000ea20000002600 */
[----:B0-----:R-:W-:Y:S01]  /*0310*/  UMOV UR4, 0x20 ;  /* 0x0000002000047882 */ /* 0x001fe20000000000 */
[----:B------:R-:W-:Y:S01]  /*0320*/  ISETP.NE.AND P2, PT, R8, RZ, PT ;  /* 0x000000ff0800720c */ /* 0x000fe20003f45270 */
[----:B------:R-:W-:Y:S01]  /*0330*/  NOP ;  /* 0x0000000000007918 */ /* 0x000fe20000000000 */
[----:B------:R-:W0:Y:S01]  /*0340*/  S2R R4, SR_CTAID.X ;  /* 0x0000000000047919 */ /* 0x000e220000002500 */
[----:B------:R-:W-:Y:S01]  /*0350*/  LEA.HI R6, R6, R5, RZ, 0x2 ;  /* 0x0000000506067211 */ /* 0x000fe200078f10ff */
[----:B------:R-:W-:Y:S01]  /*0360*/  NOP ;  /* 0x0000000000007918 */ /* 0x000fe20000000000 */
[----:B-----5:R-:W-:-:S02]  /*0370*/  ISETP.NE.OR P0, PT, R0, RZ, !P0 ;  /* 0x000000ff0000720c */ /* 0x020fc40004705670 */
[----:B-1----:R-:W-:-:S04]  /*0380*/  ISETP.NE.AND P3, PT, R2, 0x1, PT ;  /* 0x000000010200780c */ /* 0x002fc80003f65270 */
[----:B------:R-:W-:Y:S02]  /*0390*/  P2R R0, PR, RZ, 0x8 ;  /* 0x00000008ff007803 */ /* 0x000fe40000000000 */
[----:B------:R-:W-:-:S05]  /*03a0*/  LOP3.LUT R0, R6, 0xfffffffc, RZ, 0xc0, !PT ;  /* 0xfffffffc06007812 */ /* 0x000fca00078ec0ff */
[----:B------:R-:W-:Y:S01]  /*03b0*/  VOTEU.ALL UP0, P0 ;  /* 0x00000000003f7886 */ /* 0x000fe20000000000 */
[----:B------:R-:W-:Y:S01]  /*03c0*/  IMAD.IADD R0, R5, 0x1, -R0 ;  /* 0x0000000105007824 */ /* 0x000fe200078e0a00 */
[----:B------:R-:W0:Y:S01]  /*03d0*/  @P3 LDC R17, c[0x0][0x10] ;  /* 0x00000400ff113b82 */ /* 0x000e220000000800 */
[----:B------:R-:W-:Y:S01]  /*03e0*/  VOTEU.ALL UP1, P0 ;  /* 0x00000000003f7886 */ /* 0x000fe20000020000 */
[----:B--2---:R-:W-:Y:S01]  /*03f0*/  @P3 IMAD.MOV.U32 R6, RZ, RZ, R3 ;  /* 0x000000ffff063224 */ /* 0x004fe200078e0003 */
[----:B------:R-:W-:Y:S01]  /*0400*/  @!UP0 UMOV UR6, 0x400 ;  /* 0x0000040000068882 */ /* 0x000fe20000000000 */
[----:B------:R-:W-:-:S04]  /*0410*/  @!UP0 UIADD3 UR4, -UR4, 0x100000, URZ ;  /* 0x0010000004048890 */ /* 0x000fc8000fffe13f */
[----:B------:R-:W-:Y:S02]  /*0420*/  @!UP0 USHF.L.U32 UR5, UR4, 0xb, URZ ;  /* 0x0000000b04058899 */ /* 0x000fe4000800063f */
[----:B------:R-:W-:Y:S01]  /*0430*/  @!UP0 USHF.L.U32 UR4, UR4, 0x1, URZ ;  /* 0x0000000104048899 */ /* 0x000fe2000800063f */
[----:B------:R-:W-:Y:S02]  /*0440*/  @P3 IMAD.MOV.U32 R7, RZ, RZ, RZ ;  /* 0x000000ffff073224 */ /* 0x000fe400078e00ff */
[----:B------:R-:W-:Y:S01]  /*0450*/  IMAD.MOV.U32 R5, RZ, RZ, RZ ;  /* 0x000000ffff057224 */ /* 0x000fe200078e00ff */
[----:B------:R-:W1:Y:S01]  /*0460*/  @!UP0 S2UR UR7, SR_CgaCtaId ;  /* 0x00000000000789c3 */ /* 0x000e620000008800 */
[----:B------:R-:W-:-:S07]  /*0470*/  @P3 IMAD.MOV.U32 R11, RZ, RZ, RZ ;  /* 0x000000ffff0b3224 */ /* 0x000fce00078e00ff */
[----:B------:R-:W2:Y:S01]  /*0480*/  @!P3 LDC R9, c[0x0][0xc] ;  /* 0x00000300ff09bb82 */ /* 0x000ea20000000800 */
[----:B0-----:R-:W-:-:S04]  /*0490*/  @P3 IMAD.WIDE.U32 R16, R4, R17, R6 ;  /* 0x0000001104103225 */ /* 0x001fc800078e0006 */
[----:B------:R-:W-:Y:S01]  /*04a0*/  @P3 IMAD.IADD R17, R17, 0x1, R11 ;  /* 0x0000000111113824 */ /* 0x000fe200078e020b */
[----:B-1----:R-:W-:Y:S01]  /*04b0*/  @!UP0 ULEA UR6, UR7, UR6, 0x18 ;  /* 0x0000000607068291 */ /* 0x002fe2000f8ec03f */
[----:B------:R-:W-:Y:S01]  /*04c0*/  VOTEU.ALL UP0, P0 ;  /* 0x00000000003f7886 */ /* 0x000fe20000000000 */
[----:B------:R-:W-:-:S04]  /*04d0*/  ISETP.NE.AND P0, PT, R0, 0x3, PT ;  /* 0x000000030000780c */ /* 0x000fc80003f05270 */
[----:B------:R-:W-:Y:S01]  /*04e0*/  ISETP.EQ.OR P0, PT, R0, RZ, !P0 ;  /* 0x000000ff0000720c */ /* 0x000fe20004702670 */
[----:B--2---:R-:W-:-:S03]  /*04f0*/  @!P3 IMAD.WIDE.U32 R6, R9, R3, R4 ;  /* 0x000000030906b225 */ /* 0x004fc600078e0004 */
[C---:B------:R-:W-:Y:S01]  /*0500*/  ISETP.EQ.AND P0, PT, R8.reuse, RZ, P0 ;  /* 0x000000ff0800720c */ /* 0x040fe20000702270 */
[----:B------:R-:W-:Y:S01]  /*0510*/  VIADD R8, R8, 0xffffffff ;  /* 0xffffffff08087836 */ /* 0x000fe20000000000 */
[----:B------:R-:W0:Y:S02]  /*0520*/  FENCE.VIEW.ASYNC.S ;  /* 0x00000000000073c6 */ /* 0x000e240000000000 */
[----:B0-----:R0:W3:Y:S01]  /*0530*/  @!UP0 SYNCS.EXCH.64 URZ, [UR6+0x50], UR4 ;  /* 0x00005004063f85b2 */ /* 0x0010e20008000100 */
[----:B------:R-:W-:Y:S01]  /*0540*/  @!P3 IMAD.MOV.U32 R16, RZ, RZ, R6 ;  /* 0x000000ffff10b224 */ /* 0x000fe200078e0006 */
[----:B------:R-:W-:Y:S01]  /*0550*/  SEL R19, RZ, 0x1, !P0 ;  /* 0x00000001ff137807 */ /* 0x000fe20004000000 */
[----:B------:R-:W-:Y:S01]  /*0560*/  @!P3 IMAD.MOV.U32 R17, RZ, RZ, R7 ;  /* 0x000000ffff11b224 */ /* 0x000fe200078e0007 */
[----:B------:R-:W-:-:S04]  /*0570*/  ISETP.GE.U32.AND P1, PT, R8, 0x2, PT ;  /* 0x000000020800780c */ /* 0x000fc80003f26070 */
[----:B------:R-:W-:Y:S01]  /*0580*/  SEL R19, R19, 0x2, P1 ;  /* 0x0000000213137807 */ /* 0x000fe20000800000 */
[----:B------:R0:W3:Y:S01]  /*0590*/  @!UP1 SYNCS.EXCH.64 URZ, [UR6+0x58], UR4 ;  /* 0x00005804063f95b2 */ /* 0x0000e20008000100 */
[----:B------:R-:W-:Y:S01]  /*05a0*/  NOP ;  /* 0x0000000000007918 */ /* 0x000fe20000000000 */
[----:B---34-:R-:W-:Y:S06]  /*05b0*/  BAR.SYNC.DEFER_BLOCKING 0x0 ;  /* 0x0000000000007b1d */ /* 0x018fec0000010000 */
[----:B------:R-:W-:Y:S05]  /*05c0*/  @!P2 BRA `(.L_x_3) ;  /* 0x000000a40080a947 */ /* 0x000fea0003800000 */
[----:B------:R-:W-:-:S13]  /*05d0*/  ISETP.GT.U32.AND P0, PT, R8, 0x1, PT ;  /* 0x000000010800780c */ /* 0x000fda0003f04070 */
[----:B0-----:R-:W-:Y:S05]  /*05e0*/  @P0 EXIT ;  /* 0x000000000000094d */ /* 0x001fea0003800000 */
[----:B------:R-:W-:Y:S01]  /*05f0*/  ULDC.64 UR4, c[0x0][0x650] ;  /* 0x0001940000047ab9 */ /* 0x000fe20000000a00 */
[----:B------:R-:W-:Y:S01]  /*0600*/  PRMT R0, RZ, 0x7610, R0 ;  /* 0x00007610ff007816 */ /* 0x000fe20000000000 */
[----:B------:R-:W-:Y:S01]  /*0610*/  IMAD.MOV.U32 R153, RZ, RZ, -0x1 ;  /* 0xffffffffff997424 */ /* 0x000fe200078e00ff */
[----:B------:R-:W-:Y:S01]  /*0620*/  ISETP.GE.U32.AND P0, PT, R16, UR4, PT ;  /* 0x0000000410007c0c */ /* 0x000fe2000bf06070 */
[----:B------:R-:W-:Y:S01]  /*0630*/  IMAD.MOV.U32 R23, RZ, RZ, -0x1 ;  /* 0xffffffffff177424 */ /* 0x000fe200078e00ff */
[----:B------:R-:W-:Y:S02]  /*0640*/  MOV R152, 0xffffffff ;  /* 0xffffffff00987802 */ /* 0x000fe40000000f00 */
[----:B------:R-:W-:-:S13]  /*0650*/  ISETP.GE.U32.AND.EX P0, PT, R17, UR5, PT, P0 ;  /* 0x0000000511007c0c */ /* 0x000fda000bf06100 */
[----:B------:R-:W-:Y:S05]  /*0660*/  @P0 BRA `(.L_x_4) ;  /* 0x0000000400540947 */ /* 0x000fea0003800000 */
[----:B------:R-:W0:Y:S01]  /*0670*/  LDC.64 R14, c[0x0][0x628] ;  /* 0x00018a00ff0e7b82 */ /* 0x000e220000000a00 */
[----:B------:R-:W-:Y:S02]  /*0680*/  IMAD.MOV.U32 R6, RZ, RZ, R16 ;  /* 0x000000ffff067224 */ /* 0x000fe400078e0010 */
[----:B------:R-:W-:-:S05]  /*0690*/  IMAD.MOV.U32 R7, RZ, RZ, R17 ;  /* 0x000000ffff077224 */ /* 0x000fca00078e0011 */
[----:B------:R-:W1:Y:S08]  /*06a0*/  LDC R0, c[0x0][0x630] ;  /* 0x00018c00ff007b82 */ /* 0x000e700000000800 */
[----:B------:R-:W2:Y:S01]  /*06b0*/  LDC.64 R20, c[0x0][0x620] ;  /* 0x00018800ff147b82 */ /* 0x000ea20000000a00 */
[----:B0-----:R-:W-:-:S04]  /*06c0*/  ISETP.NE.U32.AND P0, PT, R14, RZ, PT ;  /* 0x000000ff0e00720c */ /* 0x001fc80003f05070 */
[----:B------:R-:W-:-:S13]  /*06d0*/  ISETP.NE.AND.EX P0, PT, R15, RZ, PT, P0 ;  /* 0x000000ff0f00720c */ /* 0x000fda0003f05300 */
[----:B-12---:R-:W-:Y:S05]  /*06e0*/  @!P0 BRA `(.L_x_5) ;  /* 0x0000000000288947 */ /* 0x006fea0003800000 */
[----:B------:R-:W0:Y:S02]  /*06f0*/  LDC R11, c[0x0][0x634] ;  /* 0x00018d00ff0b7b82 */ /* 0x000e240000000800 */
[----:B0-----:R-:W-:-:S05]  /*0700*/  IADD3 R11, P0, R16, R11, RZ ;  /* 0x0000000b100b7210 */ /* 0x001fca0007f1e0ff */
[----:B------:R-:W-:-:S04]  /*0710*/  IMAD.X R13, RZ, RZ, R17, P0 ;  /* 0x000000ffff0d7224 */ /* 0x000fc800000e0611 */
[----:B------:R-:W-:-:S04]  /*0720*/  IMAD.WIDE.U32 R6, R13, R14, RZ ;  /* 0x0000000e0d067225 */ /* 0x000fc800078e00ff */
[----:B------:R-:W-:-:S04]  /*0730*/  IMAD.WIDE.U32 R8, P0, R11, R15, R6 ;  /* 0x0000000f0b087225 */ /* 0x000fc80007800006 */
[----:B------:R-:W-:-:S04]  /*0740*/  IMAD.WIDE.U32 R6, R11, R14, RZ ;  /* 0x0000000e0b067225 */ /* 0x000fc800078e00ff */
[----:B------:R-:W-:Y:S01]  /*0750*/  IMAD.X R11, RZ, RZ, RZ, P0 ;  /* 0x000000ffff0b7224 */ /* 0x000fe200000e06ff */
[----:B------:R-:W-:Y:S01]  /*0760*/  IADD3 RZ, P0, R7, R8, RZ ;  /* 0x0000000807ff7210 */ /* 0x000fe20007f1e0ff */
[----:B------:R-:W-:-:S04]  /*0770*/  IMAD.MOV.U32 R10, RZ, RZ, R9 ;  /* 0x000000ffff0a7224 */ /* 0x000fc800078e0009 */
[----:B------:R-:W-:-:S08]  /*0780*/  IMAD.WIDE.U32.X R6, R13, R15, R10, P0 ;  /* 0x0000000f0d067225 */ /* 0x000fd000000e040a */
.L_x_5:
[-CC-:B------:R-:W-:Y:S01]  /*0790*/  SHF.R.U64 R23, R6, R0.reuse, R7.reuse ;  /* 0x0000000006177219 */ /* 0x180fe20000001207 */
[----:B------:R-:W0:Y:S01]  /*07a0*/  LDC R10, c[0x0][0x618] ;  /* 0x00018600ff0a7b82 */ /* 0x000e220000000800 */
[----:B------:R-:W-:Y:S01]  /*07b0*/  SHF.R.U32.HI R5, RZ, R0, R7 ;  /* 0x00000000ff057219 */ /* 0x000fe20000011607 */
[----:B------:R-:W-:Y:S01]  /*07c0*/  ULDC UR4, c[0x0][0x150] ;  /* 0x0000540000047ab9 */ /* 0x000fe20000000800 */
[----:B------:R-:W-:Y:S02]  /*07d0*/  I2FP.F32.U32 R0, R4 ;  /* 0x0000000400007245 */ /* 0x000fe40000201000 */
[----:B------:R-:W-:-:S03]  /*07e0*/  IADD3 R9, P0, RZ, -R23, RZ ;  /* 0x80000017ff097210 */ /* 0x000fc60007f1e0ff */
[----:B------:R-:W1:Y:S01]  /*07f0*/  LDC.64 R28, c[0x0][0x640] ;  /* 0x00019000ff1c7b82 */ /* 0x000e620000000a00 */
[----:B------:R-:W-:Y:S01]  /*0800*/  FMUL R0, R0, UR4 ;  /* 0x0000000400007c20 */ /* 0x000fe20008400000 */
[----:B------:R-:W-:Y:S01]  /*0810*/  IMAD.X R11, RZ, RZ, ~R5, P0 ;  /* 0x000000ffff0b7224 */ /* 0x000fe200000e0e05 */
[----:B------:R-:W-:Y:S01]  /*0820*/  ULDC UR4, c[0x0][0x154] ;  /* 0x0000550000047ab9 */ /* 0x000fe20000000800 */
[----:B------:R-:W-:-:S03]  /*0830*/  IMAD.WIDE.U32 R6, R9, R20, R16 ;  /* 0x0000001409067225 */ /* 0x000fc600078e0010 */
[----:B------:R-:W2:Y:S01]  /*0840*/  F2I.U32.TRUNC.NTZ R0, R0 ;  /* 0x0000000000007305 */ /* 0x000ea2000020f000 */
[----:B------:R-:W3:Y:S01]  /*0850*/  LDC R5, c[0x0][0x144] ;  /* 0x00005100ff057b82 */ /* 0x000ee20000000800 */
[----:B------:R-:W-:-:S04]  /*0860*/  IMAD R8, R11, R20, RZ ;  /* 0x000000140b087224 */ /* 0x000fc800078e02ff */
[----:B------:R-:W-:-:S03]  /*0870*/  IMAD R9, R9, R21, R8 ;  /* 0x0000001509097224 */ /* 0x000fc600078e0208 */
[----:B------:R-:W4:Y:S01]  /*0880*/  LDC R12, c[0x0][0x608] ;  /* 0x00018200ff0c7b82 */ /* 0x000f220000000800 */
[----:B------:R-:W-:Y:S02]  /*0890*/  IMAD.IADD R7, R7, 0x1, R9 ;  /* 0x0000000107077824 */ /* 0x000fe400078e0209 */
[----:B------:R-:W-:-:S03]  /*08a0*/  IMAD.MOV.U32 R9, RZ, RZ, -0x1 ;  /* 0xffffffffff097424 */ /* 0x000fc600078e00ff */
[-CC-:B0-----:R-:W-:Y:S02]  /*08b0*/  SHF.R.U64 R20, R6, R10.reuse, R7.reuse ;  /* 0x0000000a06147219 */ /* 0x181fe40000001207 */
[----:B------:R-:W0:Y:S01]  /*08c0*/  LDC R26, c[0x0][0x658] ;  /* 0x00019600ff1a7b82 */ /* 0x000e220000000800 */
[----:B------:R-:W-:Y:S02]  /*08d0*/  I2FP.F32.U32 R6, R3 ;  /* 0x0000000300067245 */ /* 0x000fe40000201000 */
[----:B--2---:R-:W-:Y:S02]  /*08e0*/  IADD3 R8, -R0, RZ, RZ ;  /* 0x000000ff00087210 */ /* 0x004fe40007ffe1ff */
[----:B-1----:R-:W-:Y:S01]  /*08f0*/  ISETP.NE.U32.AND P0, PT, R28, RZ, PT ;  /* 0x000000ff1c00720c */ /* 0x002fe20003f05070 */
[----:B------:R-:W-:Y:S01]  /*0900*/  FMUL R6, R6, UR4 ;  /* 0x0000000406067c20 */ /* 0x000fe20008400000 */
[----:B------:R-:W-:Y:S01]  /*0910*/  SHF.R.U32.HI R7, RZ, R10, R7 ;  /* 0x0000000aff077219 */ /* 0x000fe20000011607 */
[----:B------:R-:W1:Y:S01]  /*0920*/  LDC R14, c[0x0][0x148] ;  /* 0x00005200ff0e7b82 */ /* 0x000e620000000800 */
[----:B------:R-:W-:Y:S01]  /*0930*/  ISETP.NE.AND.EX P0, PT, R29, RZ, PT, P0 ;  /* 0x000000ff1d00720c */ /* 0x000fe20003f05300 */
[----:B---3--:R-:W-:-:S06]  /*0940*/  IMAD R0, R5, R8, R4 ;  /* 0x0000000805007224 */ /* 0x008fcc00078e0204 */
[----:B------:R-:W2:Y:S01]  /*0950*/  LDC R24, c[0x0][0x600] ;  /* 0x00018000ff187b82 */ /* 0x000ea20000000800 */
[-CC-:B----4-:R-:W-:Y:S02]  /*0960*/  SHF.R.U64 R30, R20, R12.reuse, R7.reuse ;  /* 0x0000000c141e7219 */ /* 0x190fe40000001207 */
[----:B------:R-:W-:Y:S01]  /*0970*/  SHF.R.U32.HI R5, RZ, R12, R7 ;  /* 0x0000000cff057219 */ /* 0x000fe20000011607 */
[----:B------:R-:W-:Y:S01]  /*0980*/  IMAD.MOV.U32 R7, RZ, RZ, 0x1 ;  /* 0x00000001ff077424 */ /* 0x000fe200078e00ff */
[----:B------:R3:W4:Y:S03]  /*0990*/  F2I.U32.TRUNC.NTZ R12, R6 ;  /* 0x00000006000c7305 */ /* 0x000726000020f000 */
[----:B------:R-:W1:Y:S01]  /*09a0*/  LDC R15, c[0x0][0x648] ;  /* 0x00019200ff0f7b82 */ /* 0x000e620000000800 */
[-C--:B0-----:R-:W-:Y:S02]  /*09b0*/  SHF.L.U32 R4, R9, R26.reuse, RZ ;  /* 0x0000001a09047219 */ /* 0x081fe400000006ff */
[----:B------:R-:W-:-:S02]  /*09c0*/  SHF.R.U64 R32, R30, R26, R5 ;  /* 0x0000001a1e207219 */ /* 0x000fc40000001205 */
[----:B------:R-:W-:Y:S02]  /*09d0*/  LOP3.LUT R11, RZ, R4, RZ, 0x33, !PT ;  /* 0x00000004ff0b7212 */ /* 0x000fe400078e33ff */
[-C--:B------:R-:W-:Y:S01]  /*09e0*/  SHF.R.U32.HI R5, RZ, R26.reuse, R5 ;  /* 0x0000001aff057219 */ /* 0x080fe20000011605 */
[----:B------:R-:W0:Y:S01]  /*09f0*/  LDC R21, c[0x0][0x638] ;  /* 0x00018e00ff157b82 */ /* 0x000e220000000800 */
[----:B------:R-:W-:Y:S01]  /*0a00*/  SHF.L.U32 R10, R7, R26, RZ ;  /* 0x0000001a070a7219 */ /* 0x000fe200000006ff */
[----:B------:R-:W-:-:S06]  /*0a10*/  IMAD.MOV.U32 R4, RZ, RZ, R32 ;  /* 0x000000ffff047224 */ /* 0x000fcc00078e0020 */
[----:B------:R-:W0:Y:S01]  /*0a20*/  LDC R152, c[0x0][0x610] ;  /* 0x00018400ff987b82 */ /* 0x000e220000000800 */
[----:B---34-:R-:W-:Y:S05]  /*0a30*/  @!P0 BRA `(.L_x_6) ;  /* 0x0000000000288947 */ /* 0x018fea0003800000 */
[----:B------:R-:W3:Y:S02]  /*0a40*/  LDC R9, c[0x0][0x64c] ;  /* 0x00019300ff097b82 */ /* 0x000ee40000000800 */
[----:B---3--:R-:W-:-:S05]  /*0a50*/  IADD3 R9, P0, R32, R9, RZ ;  /* 0x0000000920097210 */ /* 0x008fca0007f1e0ff */
        /* <DEDUP_REMOVED lines=8> */
.L_x_6:
[----:B-1----:R-:W-:Y:S01]  /*0ae0*/  SHF.R.U64 R4, R4, R15, R5 ;  /* 0x0000000f04047219 */ /* 0x002fe20000001205 */
[----:B--2---:R-:W-:Y:S01]  /*0af0*/  VIADD R5, R24, 0xffffffff ;  /* 0xffffffff18057836 */ /* 0x004fe20000000000 */
[----:B------:R-:W-:Y:S01]  /*0b00*/  LOP3.LUT R11, R30, R11, RZ, 0xc0, !PT ;  /* 0x0000000b1e0b7212 */ /* 0x000fe200078ec0ff */
[----:B------:R-:W-:Y:S02]  /*0b10*/  IMAD.MOV R12, RZ, RZ, -R12 ;  /* 0x000000ffff0c7224 */ /* 0x000fe400078e0a0c */
[----:B------:R-:W-:Y:S01]  /*0b20*/  IMAD.MOV R6, RZ, RZ, -R4 ;  /* 0x000000ffff067224 */ /* 0x000fe200078e0a04 */
[----:B------:R-:W-:Y:S01]  /*0b30*/  LOP3.LUT R5, R20, R5, RZ, 0xc0, !PT ;  /* 0x0000000514057212 */ /* 0x000fe200078ec0ff */
[----:B------:R-:W-:Y:S02]  /*0b40*/  @P3 IMAD R0, R14, R12, R3 ;  /* 0x0000000c0e003224 */ /* 0x000fe400078e0203 */
[----:B------:R-:W-:Y:S02]  /*0b50*/  IMAD R11, R10, R4, R11 ;  /* 0x000000040a0b7224 */ /* 0x000fe400078e020b */
[----:B0-----:R-:W-:-:S02]  /*0b60*/  IMAD R3, R6, R21, R32 ;  /* 0x0000001506037224 */ /* 0x001fc400078e0220 */
[----:B------:R-:W-:Y:S01]  /*0b70*/  IMAD R152, R11, R152, R0 ;  /* 0x000000980b987224 */ /* 0x000fe200078e0200 */
[----:B------:R-:W-:Y:S01]  /*0b80*/  MOV R0, 0x1 ;  /* 0x0000000100007802 */ /* 0x000fe20000000f00 */
[----:B------:R-:W-:-:S05]  /*0b90*/  IMAD R3, R3, R24, R5 ;  /* 0x0000001803037224 */ /* 0x000fca00078e0205 */
[----:B------:R-:W-:Y:S02]  /*0ba0*/  SEL R153, R3, R152, !P3 ;  /* 0x0000009803997207 */ /* 0x000fe40005800000 */
[----:B------:R-:W-:-:S07]  /*0bb0*/  SEL R152, R152, R3, !P3 ;  /* 0x0000000398987207 */ /* 0x000fce0005800000 */
.L_x_4:
[----:B------:R-:W-:-:S08]  /*0bc0*/  NOP ;  /* 0x0000000000007918 */ /* 0x000fd00000000000 */
[----:B------:R-:W0:Y:S02]  /*0bd0*/  USETMAXREG.TRY_ALLOC.CTAPOOL UP0, 0xe8 ;  /* 0x000000e8000079c8 */ /* 0x000e240008000600 */
[----:B0-----:R-:W-:-:S13]  /*0be0*/  PLOP3.LUT P0, PT, PT, PT, UP0, 0x80, 0x0 ;  /* 0x000000000000781c */ /* 0x001fda0003f0f008 */
[----:B------:R-:W-:Y:S05]  /*0bf0*/  @!P0 BRA `(.L_x_4) ;  /* 0xfffffffc00f08947 */ /* 0x000fea000383ffff */
[----:B------:R-:W-:Y:S01]  /*0c00*/  ULDC.64 UR4, c[0x0][0x598] ;  /* 0x0001660000047ab9 */ /* 0x000fe20000000a00 */
[----:B------:R-:W-:Y:S01]  /*0c10*/  ULDC.64 UR36, c[0x0][0x208] ;  /* 0x0000820000247ab9 */ /* 0x000fe20000000a00 */
[----:B------:R-:W-:-:S04]  /*0c20*/  ISETP.NE.U32.AND P0, PT, RZ, UR4, PT ;  /* 0x00000004ff007c0c */ /* 0x000fc8000bf05070 */
[----:B------:R-:W-:-:S13]  /*0c30*/  ISETP.NE.AND.EX P0, PT, RZ, UR5, PT, P0 ;  /* 0x00000005ff007c0c */ /* 0x000fda000bf05300 */
[----:B------:R-:W-:Y:S05]  /*0c40*/  @!P0 BRA `(.L_x_7) ;  /* 0x00000000001c8947 */ /* 0x000fea0003800000 */
[----:B------:R-:W0:Y:S02]  /*0c50*/  LDC.64 R4, c[0x0][0x598] ;  /* 0x00016600ff047b82 */ /* 0x000e240000000a00 */
[----:B0-----:R-:W2:Y:S02]  /*0c60*/  LDG.E.64 R4, desc[UR36][R4.64] ;  /* 0x0000002404047981 */ /* 0x001ea4000c1e1b00 */
[----:B--2---:R-:W-:-:S04]  /*0c70*/  ISETP.NE.U32.AND P0, PT, R4, RZ, PT ;  /* 0x000000ff0400720c */ /* 0x004fc80003f05070 */
[----:B------:R-:W-:-:S13]  /*0c80*/  ISETP.NE.AND.EX P0, PT, R5, RZ, PT, P0 ;  /* 0x000000ff0500720c */ /* 0x000fda0003f05300 */
[----:B------:R-:W-:Y:S05]  /*0c90*/  @!P0 BRA `(.L_x_7) ;  /* 0x0000000000088947 */ /* 0x000fea0003800000 */
[----:B------:R0:W5:Y:S01]  /*0ca0*/  LD.E R154, desc[UR36][R4.64] ;  /* 0x00000024049a7980 */ /* 0x000162000c101900 */
[----:B------:R-:W-:Y:S05]  /*0cb0*/  BRA `(.L_x_8) ;  /* 0x0000000000247947 */ /* 0x000fea0003800000 */
.L_x_7:
[----:B------:R-:W-:Y:S02]  /*0cc0*/  ULDC.64 UR4, c[0x0][0x588] ;  /* 0x0001620000047ab9 */ /* 0x000fe40000000a00 */
[----:B------:R-:W-:-:S04]  /*0cd0*/  ISETP.NE.U32.AND P0, PT, RZ, UR4, PT ;  /* 0x00000004ff007c0c */ /* 0x000fc8000bf05070 */
[----:B------:R-:W-:-:S13]  /*0ce0*/  ISETP.NE.AND.EX P0, PT, RZ, UR5, PT, P0 ;  /* 0x00000005ff007c0c */ /* 0x000fda000bf05300 */
[----:B------:R-:W-:Y:S05]  /*0cf0*/  @!P0 BRA `(.L_x_9) ;  /* 0x00000000000c8947 */ /* 0x000fea0003800000 */
[----:B------:R-:W0:Y:S02]  /*0d00*/  LDC.64 R154, c[0x0][0x588] ;  /* 0x00016200ff9a7b82 */ /* 0x000e240000000a00 */
[----:B0-----:R1:W5:Y:S01]  /*0d10*/  LDG.E R154, desc[UR36][R154.64] ;  /* 0x000000249a9a7981 */ /* 0x001362000c1e1900 */
[----:B------:R-:W-:Y:S05]  /*0d20*/  BRA `(.L_x_8) ;  /* 0x0000000000087947 */ /* 0x000fea0003800000 */
.L_x_9:
[----:B------:R-:W-:Y:S02]  /*0d30*/  ULDC UR4, c[0x0][0x580] ;  /* 0x0001600000047ab9 */ /* 0x000fe40000000800 */
[----:B------:R-:W-:-:S07]  /*0d40*/  IMAD.U32 R154, RZ, RZ, UR4 ;  /* 0x00000004ff9a7e24 */ /* 0x000fce000f8e00ff */
.L_x_8:
[----:B------:R-:W-:Y:S02]  /*0d50*/  ULDC.64 UR4, c[0x0][0x5a0] ;  /* 0x0001680000047ab9 */ /* 0x000fe40000000a00 */
[----:B------:R-:W-:-:S04]  /*0d60*/  ISETP.NE.U32.AND P0, PT, RZ, UR4, PT ;  /* 0x00000004ff007c0c */ /* 0x000fc8000bf05070 */
[----:B------:R-:W-:-:S13]  /*0d70*/  ISETP.NE.AND.EX P0, PT, RZ, UR5, PT, P0 ;  /* 0x00000005ff007c0c */ /* 0x000fda000bf05300 */
[----:B------:R-:W-:Y:S05]  /*0d80*/  @!P0 BRA `(.L_x_10) ;  /* 0x00000000001c8947 */ /* 0x000fea0003800000 */
[----:B0-----:R-:W0:Y:S02]  /*0d90*/  LDC.64 R4, c[0x0][0x5a0] ;  /* 0x00016800ff047b82 */ /* 0x001e240000000a00 */
[----:B0-----:R-:W2:Y:S02]  /*0da0*/  LDG.E.64 R4, desc[UR36][R4.64] ;  /* 0x0000002404047981 */ /* 0x001ea4000c1e1b00 */
[----:B--2---:R-:W-:-:S04]  /*0db0*/  ISETP.NE.U32.AND P0, PT, R4, RZ, PT ;  /* 0x000000ff0400720c */ /* 0x004fc80003f05070 */
[----:B------:R-:W-:-:S13]  /*0dc0*/  ISETP.NE.AND.EX P0, PT, R5, RZ, PT, P0 ;  /* 0x000000ff0500720c */ /* 0x000fda0003f05300 */
[----:B------:R-:W-:Y:S05]  /*0dd0*/  @!P0 BRA `(.L_x_10) ;  /* 0x0000000000088947 */ /* 0x000fea0003800000 */
[----:B-1----:R0:W5:Y:S01]  /*0de0*/  LD.E R155, desc[UR36][R4.64] ;  /* 0x00000024049b7980 */ /* 0x002162000c101900 */
[----:B------:R-:W-:Y:S05]  /*0df0*/  BRA `(.L_x_11) ;  /* 0x0000000000247947 */ /* 0x000fea0003800000 */
.L_x_10:
[----:B------:R-:W-:Y:S02]  /*0e00*/  ULDC.64 UR4, c[0x0][0x590] ;  /* 0x0001640000047ab9 */ /* 0x000fe40000000a00 */
[----:B------:R-:W-:-:S04]  /*0e10*/  ISETP.NE.U32.AND P0, PT, RZ, UR4, PT ;  /* 0x00000004ff007c0c */ /* 0x000fc8000bf05070 */
[----:B------:R-:W-:-:S13]  /*0e20*/  ISETP.NE.AND.EX P0, PT, RZ, UR5, PT, P0 ;  /* 0x00000005ff007c0c */ /* 0x000fda000bf05300 */
[----:B------:R-:W-:Y:S05]  /*0e30*/  @!P0 BRA `(.L_x_12) ;  /* 0x00000000000c8947 */ /* 0x000fea0003800000 */
[----:B0-----:R-:W1:Y:S02]  /*0e40*/  LDC.64 R4, c[0x0][0x590] ;  /* 0x00016400ff047b82 */ /* 0x001e640000000a00 */
[----:B-1----:R1:W5:Y:S01]  /*0e50*/  LDG.E R155, desc[UR36][R4.64] ;  /* 0x00000024049b7981 */ /* 0x002362000c1e1900 */
[----:B------:R-:W-:Y:S05]  /*0e60*/  BRA `(.L_x_11) ;  /* 0x0000000000087947 */ /* 0x000fea0003800000 */
.L_x_12:
[----:B------:R-:W-:Y:S02]  /*0e70*/  ULDC UR4, c[0x0][0x584] ;  /* 0x0001610000047ab9 */ /* 0x000fe40000000800 */
[----:B-1----:R-:W-:-:S07]  /*0e80*/  IMAD.U32 R155, RZ, RZ, UR4 ;  /* 0x00000004ff9b7e24 */ /* 0x002fce000f8e00ff */
.L_x_11:
[----:B------:R-:W-:-:S13]  /*0e90*/  LOP3.LUT P0, RZ, R0, 0xff, RZ, 0xc0, !PT ;  /* 0x000000ff00ff7812 */ /* 0x000fda000780c0ff */
[----:B------:R-:W-:Y:S05]  /*0ea0*/  @!P0 EXIT ;  /* 0x000000000000894d */ /* 0x000fea0003800000 */
[----:B------:R-:W-:Y:S01]  /*0eb0*/  ULDC UR4, c[0x0][0x28c] ;  /* 0x0000a30000047ab9 */ /* 0x000fe20000000800 */
[----:B------:R-:W-:Y:S01]  /*0ec0*/  LOP3.LUT R164, R19, 0x1, RZ, 0xfc, !PT ;  /* 0x0000000113a47812 */ /* 0x000fe200078efcff */
[----:B------:R-:W-:Y:S01]  /*0ed0*/  UIADD3 UR4, UR4, 0x3f, URZ ;  /* 0x0000003f04047890 */ /* 0x000fe2000fffe03f */
[----:B------:R-:W-:Y:S01]  /*0ee0*/  UMOV UR38, URZ ;  /* 0x0000003f00267c82 */ /* 0x000fe20008000000 */
[----:B------:R-:W-:Y:S02]  /*0ef0*/  UMOV UR39, URZ ;  /* 0x0000003f00277c82 */ /* 0x000fe40008000000 */
[----:B------:R-:W-:-:S04]  /*0f00*/  USHF.R.S32.HI UR5, URZ, 0x1f, UR4 ;  /* 0x0000001f3f057899 */ /* 0x000fc80008011404 */
[----:B------:R-:W-:-:S04]  /*0f10*/  ULEA.HI UR5, UR5, UR4, URZ, 0x6 ;  /* 0x0000000405057291 */ /* 0x000fc8000f8f303f */
[----:B------:R-:W-:-:S12]  /*0f20*/  USHF.R.S32.HI UR40, URZ, 0x6, UR5 ;  /* 0x000000063f287899 */ /* 0x000fd80008011405 */
.L_x_284:
[----:B------:R-:W-:Y:S01]  /*0f30*/  LOP3.LUT R0, R18, 0x80, RZ, 0xc0, !PT ;  /* 0x0000008012007812 */ /* 0x000fe200078ec0ff */
[----:B--2---:R-:W2:Y:S01]  /*0f40*/  S2UR UR7, SR_CgaCtaId ;  /* 0x00000000000779c3 */ /* 0x004ea20000008800 */
[----:B------:R-:W-:Y:S02]  /*0f50*/  UMOV UR6, 0x400 ;  /* 0x0000040000067882 */ /* 0x000fe40000000000 */
[----:B------:R-:W-:-:S06]  /*0f60*/  SHF.R.U32.HI R0, RZ, 0x7, R0 ;  /* 0x00000007ff007819 */ /* 0x000fcc0000011600 */
[----:B---3--:R-:W3:Y:S01]  /*0f70*/  SHFL.IDX PT, R0, R0, RZ, 0x1f ;  /* 0x00001fff00007589 */ /* 0x008ee200000e0000 */
[----:B--2---:R-:W-:Y:S01]  /*0f80*/  ULEA UR42, UR7, UR6, 0x18 ;  /* 0x00000006072a7291 */ /* 0x004fe2000f8ec03f */
[----:B---3--:R-:W-:-:S13]  /*0f90*/  R2UR UR4, R0 ;  /* 0x00000000000472ca */ /* 0x008fda00000e0000 */
[----:B------:R-:W-:-:S04]  /*0fa0*/  ULEA.HI UR5, UR4, UR4, URZ, 0x1 ;  /* 0x0000000404057291 */ /* 0x000fc8000f8f083f */
[----:B------:R-:W-:-:S04]  /*0fb0*/  ULOP3.LUT UR5, UR5, 0x7fffe, URZ, 0xc0, !UPT ;  /* 0x0007fffe05057892 */ /* 0x000fc8000f8ec03f */
[----:B------:R-:W-:-:S03]  /*0fc0*/  UIADD3 UR5, UR4, -UR5, URZ ;  /* 0x8000000504057290 */ /* 0x000fc6000fffe03f */
[----:B------:R-:W-:Y:S01]  /*0fd0*/  ULDC UR4, c[0x0][0x28c] ;  /* 0x0000a30000047ab9 */ /* 0x000fe20000000800 */
[----:B------:R-:W-:Y:S01]  /*0fe0*/  ULEA UR5, UR5, UR42, 0xd ;  /* 0x0000002a05057291 */ /* 0x000fe2000f8e683f */
[----:B------:R-:W-:-:S03]  /*0ff0*/  ISETP.LT.AND P0, PT, RZ, UR4, PT ;  /* 0x00000004ff007c0c */ /* 0x000fc6000bf01270 */
[----:B------:R-:W-:-:S04]  /*1000*/  UIADD3 UR5, UR5, 0x100, URZ ;  /* 0x0000010005057890 */ /* 0x000fc8000fffe03f */
[----:B------:R-:W-:-:S04]  /*1010*/  USHF.R.U32.HI UR5, URZ, 0x4, UR5 ;  /* 0x000000043f057899 */ /* 0x000fc80008011605 */
[----:B------:R-:W-:Y:S02]  /*1020*/  ULOP3.LUT UR41, UR5, 0x3fff, URZ, 0xc0, !UPT ;  /* 0x00003fff05297892 */ /* 0x000fe4000f8ec03f */
[----:B-1--45:R-:W-:Y:S10]  /*1030*/  @P0 BRA `(.L_x_13) ;  /* 0x0000000000400947 */ /* 0x032ff40003800000 */
[----:B------:R-:W-:Y:S01]  /*1040*/  MOV R0, 0x0 ;  /* 0x0000000000007802 */ /* 0x000fe20000000f00 */
[----:B------:R-:W-:Y:S01]  /*1050*/  ULDC.64 UR4, c[0x4][0x68] ;  /* 0x01001a0000047ab9 */ /* 0x000fe20000000a00 */
[----:B------:R-:W-:Y:S01]  /*1060*/  ULDC.64 UR6, c[0x4][0x8] ;  /* 0x0100020000067ab9 */ /* 0x000fe20000000a00 */
[----:B01----:R-:W-:Y:S01]  /*1070*/  IMAD.U32 R4, RZ, RZ, UR4 ;  /* 0x00000004ff047e24 */ /* 0x003fe2000f8e00ff */
[----:B------:R0:W1:Y:S01]  /*1080*/  LDC.64 R14, c[0x4][R0] ;  /* 0x01000000000e7b82 */ /* 0x0000620000000a00 */
[----:B------:R-:W-:Y:S01]  /*1090*/  IMAD.U32 R5, RZ, RZ, UR5 ;  /* 0x00000005ff057e24 */ /* 0x000fe2000f8e00ff */
[----:B------:R-:W-:Y:S01]  /*10a0*/  ULDC.64 UR4, c[0x4][0x70] ;  /* 0x01001c0000047ab9 */ /* 0x000fe20000000a00 */
[----:B------:R-:W-:Y:S01]  /*10b0*/  IMAD.U32 R10, RZ, RZ, UR6 ;  /* 0x00000006ff0a7e24 */ /* 0x000fe2000f8e00ff */
[----:B------:R-:W-:Y:S01]  /*10c0*/  MOV R12, 0x1 ;  /* 0x00000001000c7802 */ /* 0x000fe20000000f00 */
[----:B------:R-:W-:Y:S02]  /*10d0*/  IMAD.U32 R6, RZ, RZ, UR4 ;  /* 0x00000004ff067e24 */ /* 0x000fe4000f8e00ff */
[----:B------:R-:W-:-:S02]  /*10e0*/  IMAD.U32 R7, RZ, RZ, UR5 ;  /* 0x00000005ff077e24 */ /* 0x000fc4000f8e00ff */
[----:B------:R-:W-:Y:S02]  /*10f0*/  IMAD.U32 R11, RZ, RZ, UR7 ;  /* 0x00000007ff0b7e24 */ /* 0x000fe4000f8e00ff */
[----:B------:R-:W-:Y:S02]  /*1100*/  IMAD.MOV.U32 R8, RZ, RZ, 0x1e1 ;  /* 0x000001e1ff087424 */ /* 0x000fe400078e00ff */
[----:B0-----:R-:W-:-:S07]  /*1110*/  IMAD.MOV.U32 R13, RZ, RZ, RZ ;  /* 0x000000ffff0d7224 */ /* 0x001fce00078e00ff */
[----:B------:R-:W-:-:S07]  /*1120*/  LEPC R20, `(.L_x_13) ;  /* 0x000000001014794e */ /* 0x000fce0000000000 */
[----:B-1---5:R-:W-:Y:S05]  /*1130*/  CALL.ABS.NOINC R14 ;  /* 0x000000000e007343 */ /* 0x022fea0003c00000 */
.L_x_13:
[----:B------:R-:W-:-:S13]  /*1140*/  ISETP.NE.AND P0, PT, R164, 0x3, PT ;  /* 0x00000003a400780c */ /* 0x000fda0003f05270 */
[----:B------:R-:W-:Y:S05]  /*1150*/  @!P0 BRA `(.L_x_14) ;  /* 0x0000000000048947 */ /* 0x000fea0003800000 */
[----:B------:R-:W-:Y:S01]  /*1160*/  BPT.TRAP 0x1 ;  /* 0x000000040000795c */ /* 0x000fe20000300000 */
.L_x_14:
[----:B------:R-:W-:Y:S02]  /*1170*/  IMAD.U32 R3, RZ, RZ, UR39 ;  /* 0x00000027ff037e24 */ /* 0x000fe4000f8e00ff */
[----:B------:R-:W-:-:S03]  /*1180*/  IMAD.U32 R0, RZ, RZ, UR38 ;  /* 0x00000026ff007e24 */ /* 0x000fc6000f8e00ff */
[----:B------:R-:W-:Y:S02]  /*1190*/  LEA R3, R3, UR42, 0x3 ;  /* 0x0000002a03037c11 */ /* 0x000fe4000f8e18ff */
[----:B------:R-:W-:-:S04]  /*11a0*/  SHF.L.U32 R0, R0, 0x1f, RZ ;  /* 0x0000001f00007819 */ /* 0x000fc800000006ff */
[----:B------:R2:W3:Y:S01]  /*11b0*/  SYNCS.PHASECHK.TRANS64.TRYWAIT P1, [R3+URZ], R0 ;  /* 0x00000000030075a7 */ /* 0x0004e2000802017f */
[----:B------:R-:W-:Y:S05]  /*11c0*/  @!P0 BRA `(.L_x_15) ;  /* 0x0000000000048947 */ /* 0x000fea0003800000 */
[----:B------:R-:W-:Y:S01]  /*11d0*/  BPT.TRAP 0x1 ;  /* 0x000000040000795c */ /* 0x000fe20000300000 */
.L_x_15:
[----:B---3--:R-:W-:Y:S05]  /*11e0*/  @P1 BRA `(.L_x_16) ;  /* 0x0000000000081947 */ /* 0x008fea0003800000 */
[----:B------:R-:W3:Y:S02]  /*11f0*/  SYNCS.PHASECHK.TRANS64.TRYWAIT P1, [R3+URZ], R0 ;  /* 0x00000000030075a7 */ /* 0x000ee4000802017f */
[----:B---3--:R-:W-:Y:S05]  /*1200*/  @!P1 BRA `(.L_x_17) ;  /* 0x000000b000009947 */ /* 0x008fea0003800000 */
.L_x_16:
[----:B------:R-:W-:-:S04]  /*1210*/  UISETP.LT.AND UP0, UPT, UR40, 0x1, UPT ;  /* 0x000000012800788c */ /* 0x000fc8000bf01270 */
[----:B------:R-:W-:-:S04]  /*1220*/  USEL UR4, UR40, 0x1, UP0 ;  /* 0x0000000128047887 */ /* 0x000fc80008000000 */
[----:B------:R-:W-:-:S06]  /*1230*/  UIADD3 UR4, UR40, -UR4, URZ ;  /* 0x8000000428047290 */ /* 0x000fcc000fffe03f */
[----:B--23--:R-:W-:Y:S01]  /*1240*/  IMAD.U32 R0, RZ, RZ, UR4 ;  /* 0x00000004ff007e24 */ /* 0x00cfe2000f8e00ff */
[----:B------:R-:W-:Y:S05]  /*1250*/  WARPSYNC.ALL ;  /* 0x0000000000007948 */ /* 0x000fea0003800000 */
[----:B------:R-:W-:Y:S01]  /*1260*/  ISETP.GE.AND P1, PT, R0, 0x1, PT ;  /* 0x000000010000780c */ /* 0x000fe20003f26270 */
[----:B------:R-:W-:Y:S01]  /*1270*/  UIADD3 UR4, UR42, 0x20100, URZ ;  /* 0x000201002a047890 */ /* 0x000fe2000fffe03f */
[----:B------:R-:W-:Y:S01]  /*1280*/  WARPGROUP.ARRIVE ;  /* 0x00000000000079c5 */ /* 0x000fe20000000000 */
[----:B------:R-:W-:Y:S01]  /*1290*/  UMOV UR9, 0x40000040 ;  /* 0x4000004000097882 */ /* 0x000fe20000000000 */
[----:B------:R-:W-:Y:S01]  /*12a0*/  UMOV UR11, 0x40000040 ;  /* 0x40000040000b7882 */ /* 0x000fe20000000000 */
[----:B------:R-:W-:-:S04]  /*12b0*/  USHF.R.U32.HI UR4, URZ, 0x4, UR4 ;  /* 0x000000043f047899 */ /* 0x000fc80008011604 */
[----:B------:R-:W-:Y:S02]  /*12c0*/  ULOP3.LUT UR5, UR4, 0x3fff, URZ, 0xc0, !UPT ;  /* 0x00003fff04057892 */ /* 0x000fe4000f8ec03f */
[----:B------:R-:W-:Y:S02]  /*12d0*/  ULOP3.LUT UR4, UR41, 0x10000, URZ, 0xfc, !UPT ;  /* 0x0001000029047892 */ /* 0x000fe4000f8efc3f */
[----:B------:R-:W-:Y:S02]  /*12e0*/  ULOP3.LUT UR5, UR5, 0x10000, URZ, 0xfc, !UPT ;  /* 0x0001000005057892 */ /* 0x000fe4000f8efc3f */
[----:B------:R-:W-:Y:S02]  /*12f0*/  ULEA UR6, UR39, UR4, 0xb ;  /* 0x0000000427067291 */ /* 0x000fe4000f8e583f */
[----:B------:R-:W-:-:S05]  /*1300*/  ULEA UR7, UR39, UR5, 0xa ;  /* 0x0000000527077291 */ /* 0x000fca000f8e503f */
[----:B------:R-:W-:Y:S02]  /*1310*/  UMOV UR8, UR6 ;  /* 0x0000000600087c82 */ /* 0x000fe40008000000 */
[----:B------:R-:W-:Y:S02]  /*1320*/  UMOV UR10, UR7 ;  /* 0x00000007000a7c82 */ /* 0x000fe40008000000 */
[----:B------:R-:W-:Y:S01]  /*1330*/  HGMMA.64x128x16.F32.BF16 R88, gdesc[UR8], RZ, !UPT, gsb0 ;  /* 0x01e00000085879f0 */ /* 0x000fe2000c0018ff */
[----:B------:R-:W-:Y:S01]  /*1340*/  UIADD3 UR8, UR6, 0x400, URZ ;  /* 0x0000040006087890 */ /* 0x000fe2000fffe03f */
[----:B------:R-:W-:Y:S01]  /*1350*/  UMOV UR9, 0x40000040 ;  /* 0x4000004000097882 */ /* 0x000fe20000000000 */
[----:B------:R-:W-:Y:S02]  /*1360*/  WARPGROUP.DEPBAR.LE gsb0, 0x0 ;  /* 0x00008000000079c5 */ /* 0x000fe40000010000 */
[----:B------:R-:W-:-:S07]  /*1370*/  WARPGROUP.ARRIVE ;  /* 0x00000000000079c5 */ /* 0x000fce0000000000 */
[----:B------:R-:W-:Y:S01]  /*1380*/  HGMMA.64x128x16.F32.BF16 R24, gdesc[UR8], RZ, !UPT, gsb0 ;  /* 0x01e00000081879f0 */ /* 0x000fe2000c0018ff */
[----:B------:R-:W-:Y:S02]  /*1390*/  UIADD3 UR8, UR6, 0x2, URZ ;  /* 0x0000000206087890 */ /* 0x000fe4000fffe03f */
[----:B------:R-:W-:Y:S01]  /*13a0*/  UIADD3 UR10, UR7, 0x2, URZ ;  /* 0x00000002070a7890 */ /* 0x000fe2000fffe03f */
[----:B------:R-:W-:Y:S01]  /*13b0*/  UMOV UR9, 0x40000040 ;  /* 0x4000004000097882 */ /* 0x000fe20000000000 */
[----:B------:R-:W-:Y:S01]  /*13c0*/  UMOV UR11, 0x40000040 ;  /* 0x40000040000b7882 */ /* 0x000fe20000000000 */
[----:B------:R-:W-:Y:S02]  /*13d0*/  WARPGROUP.DEPBAR.LE gsb0, 0x0 ;  /* 0x00008000000079c5 */ /* 0x000fe40000010000 */
[----:B------:R-:W-:-:S06]  /*13e0*/  WARPGROUP.ARRIVE ;  /* 0x00000000000079c5 */ /* 0x000fcc0000000000 */
[----:B------:R-:W-:Y:S01]  /*13f0*/  HGMMA.64x128x16.F32.BF16 R88, gdesc[UR8], R88, gsb0 ;  /* 0x01e00000085879f0 */ /* 0x000fe20008001858 */
[----:B------:R-:W-:Y:S01]  /*1400*/  UIADD3 UR8, UR6, 0x402, URZ ;  /* 0x0000040206087890 */ /* 0x000fe2000fffe03f */
[----:B------:R-:W-:Y:S01]  /*1410*/  UMOV UR9, 0x40000040 ;  /* 0x4000004000097882 */ /* 0x000fe20000000000 */
[----:B------:R-:W-:Y:S02]  /*1420*/  WARPGROUP.DEPBAR.LE gsb0, 0x0 ;  /* 0x00008000000079c5 */ /* 0x000fe40000010000 */
[----:B------:R-:W-:-:S07]  /*1430*/  WARPGROUP.ARRIVE ;  /* 0x00000000000079c5 */ /* 0x000fce0000000000 */
[----:B------:R-:W-:Y:S01]  /*1440*/  HGMMA.64x128x16.F32.BF16 R24, gdesc[UR8], R24, gsb0 ;  /* 0x01e00000081879f0 */ /* 0x000fe20008001818 */
        /* <DEDUP_REMOVED lines=23> */
[----:B------:R-:W-:Y:S03]  /*15c0*/  HGMMA.64x128x16.F32.BF16 R24, gdesc[UR8], R24, gsb0 ;  /* 0x01e00000081879f0 */ /* 0x000fe60008001818 */
[----:B------:R-:W-:Y:S02]  /*15d0*/  WARPGROUP.DEPBAR.LE gsb0, 0x0 ;  /* 0x00008000000079c5 */ /* 0x000fe40000010000 */
[----:B------:R-:W-:Y:S05]  /*15e0*/  @!P1 BRA `(.L_x_18) ;  /* 0x0000000400689947 */ /* 0x000fea0003800000 */
[----:B------:R-:W-:-:S04]  /*15f0*/  UIADD3 UR6, UR39, 0x1, URZ ;  /* 0x0000000127067890 */ /* 0x000fc8000fffe03f */
[----:B------:R-:W-:-:S04]  /*1600*/  UISETP.NE.AND UP0, UPT, UR6, 0x4, UPT ;  /* 0x000000040600788c */ /* 0x000fc8000bf05270 */
[----:B------:R-:W-:Y:S02]  /*1610*/  USEL UR7, URZ, 0x1, UP0 ;  /* 0x000000013f077887 */ /* 0x000fe40008000000 */
[----:B------:R-:W-:Y:S02]  /*1620*/  USEL UR6, UR6, URZ, UP0 ;  /* 0x0000003f06067287 */ /* 0x000fe40008000000 */
[----:B------:R-:W-:-:S06]  /*1630*/  ULOP3.LUT UR7, UR38, UR7, URZ, 0x3c, !UPT ;  /* 0x0000000726077292 */ /* 0x000fcc000f8e3c3f */
[----:B01----:R-:W-:Y:S01]  /*1640*/  IMAD.U32 R5, RZ, RZ, UR7 ;  /* 0x00000007ff057e24 */ /* 0x003fe2000f8e00ff */
[----:B------:R-:W-:-:S06]  /*1650*/  UMOV UR7, UR39 ;  /* 0x0000002700077c82 */ /* 0x000fcc0008000000 */
.L_x_25:
[----:B01----:R-:W-:Y:S05]  /*1660*/  @!P0 BRA `(.L_x_19) ;  /* 0x0000000000048947 */ /* 0x003fea0003800000 */
[----:B------:R-:W-:Y:S01]  /*1670*/  BPT.TRAP 0x1 ;  /* 0x000000040000795c */ /* 0x000fe20000300000 */
.L_x_19:
[----:B------:R-:W0:Y:S01]  /*1680*/  S2UR UR9, SR_CgaCtaId ;  /* 0x00000000000979c3 */ /* 0x000e220000008800 */
[----:B------:R-:W-:Y:S01]  /*1690*/  UMOV UR8, 0x400 ;  /* 0x0000040000087882 */ /* 0x000fe20000000000 */
[----:B------:R-:W-:Y:S01]  /*16a0*/  SHF.L.U32 R3, R5, 0x1f, RZ ;  /* 0x0000001f05037819 */ /* 0x000fe200000006ff */
[----:B0-----:R-:W-:-:S04]  /*16b0*/  ULEA UR14, UR9, UR8, 0x18 ;  /* 0x00000008090e7291 */ /* 0x001fc8000f8ec03f */
[----:B------:R-:W-:-:S09]  /*16c0*/  ULEA UR8, UR6, UR14, 0x3 ;  /* 0x0000000e06087291 */ /* 0x000fd2000f8e183f */
[----:B------:R0:W1:Y:S01]  /*16d0*/  SYNCS.PHASECHK.TRANS64.TRYWAIT P1, [UR8], R3 ;  /* 0x00000003ff0075a7 */ /* 0x0000620008020148 */
[----:B------:R-:W-:Y:S05]  /*16e0*/  @!P0 BRA `(.L_x_20) ;  /* 0x0000000000048947 */ /* 0x000fea0003800000 */
[----:B------:R-:W-:Y:S01]  /*16f0*/  BPT.TRAP 0x1 ;  /* 0x000000040000795c */ /* 0x000fe20000300000 */
.L_x_20:
[----:B-1----:R-:W-:Y:S05]  /*1700*/  @P1 BRA `(.L_x_21) ;  /* 0x0000000000081947 */ /* 0x002fea0003800000 */
[----:B------:R-:W1:Y:S02]  /*1710*/  SYNCS.PHASECHK.TRANS64.TRYWAIT P1, [UR8], R3 ;  /* 0x00000003ff0075a7 */ /* 0x000e640008020148 */
[----:B-1----:R-:W-:Y:S05]  /*1720*/  @!P1 BRA `(.L_x_22) ;  /* 0x000000a800cc9947 */ /* 0x002fea0003800000 */
.L_x_21:
[----:B------:R-:W-:Y:S01]  /*1730*/  ULEA UR12, UR6, UR4, 0xb ;  /* 0x00000004060c7291 */ /* 0x000fe2000f8e583f */
[----:B------:R-:W-:Y:S01]  /*1740*/  WARPGROUP.ARRIVE ;  /* 0x00000000000079c5 */ /* 0x000fe20000000000 */
[----:B------:R-:W-:Y:S01]  /*1750*/  ULEA UR13, UR6, UR5, 0xa ;  /* 0x00000005060d7291 */ /* 0x000fe2000f8e503f */
[----:B------:R-:W-:Y:S01]  /*1760*/  UMOV UR9, 0x40000040 ;  /* 0x4000004000097882 */ /* 0x000fe20000000000 */
[----:B------:R-:W-:-:S03]  /*1770*/  UMOV UR11, 0x40000040 ;  /* 0x40000040000b7882 */ /* 0x000fc60000000000 */
[----:B------:R-:W-:Y:S02]  /*1780*/  UMOV UR8, UR12 ;  /* 0x0000000c00087c82 */ /* 0x000fe40008000000 */
[----:B------:R-:W-:Y:S02]  /*1790*/  UMOV UR10, UR13 ;  /* 0x0000000d000a7c82 */ /* 0x000fe40008000000 */
        /* <DEDUP_REMOVED lines=44> */
[----:B------:R-:W-:Y:S01]  /*1a60*/  BPT.TRAP 0x1 ;  /* 0x000000040000795c */ /* 0x000fe20000300000 */
.L_x_23:
[----:B------:R-:W-:Y:S01]  /*1a70*/  ULEA UR8, UR7, UR14, 0x3 ;  /* 0x0000000e07087291 */ /* 0x000fe2000f8e183f */
[----:B------:R-:W-:-:S03]  /*1a80*/  ISETP.GT.U32.AND P1, PT, R19, 0x1, PT ;  /* 0x000000011300780c */ /* 0x000fc60003f24070 */
[----:B------:R-:W-:-:S04]  /*1a90*/  UIADD3 UR8, UR8, 0x20, URZ ;  /* 0x0000002008087890 */ /* 0x000fc8000fffe03f */
[----:B------:R-:W-:-:S09]  /*1aa0*/  UPRMT UR8, URZ, 0x654, UR8 ;  /* 0x000006543f087896 */ /* 0x000fd20008000008 */
[----:B------:R-:W-:Y:S01]  /*1ab0*/  SYNCS.ARRIVE.TRANS64.RED.A1T0 RZ, [UR8], RZ ;  /* 0x000000ffffff79a7 */ /* 0x000fe20008100408 */
[----:B------:R-:W-:Y:S05]  /*1ac0*/  @P1 BRA `(.L_x_24) ;  /* 0x0000000000041947 */ /* 0x000fea0003800000 */
[----:B------:R-:W-:Y:S01]  /*1ad0*/  BPT.TRAP 0x1 ;  /* 0x000000040000795c */ /* 0x000fe20000300000 */
.L_x_24:
[----:B------:R-:W-:Y:S01]  /*1ae0*/  UIADD3 UR6, UR6, 0x1, URZ ;  /* 0x0000000106067890 */ /* 0x000fe2000fffe03f */
[C---:B------:R-:W-:Y:S01]  /*1af0*/  ISETP.GT.AND P1, PT, R0.reuse, 0x1, PT ;  /* 0x000000010000780c */ /* 0x040fe20003f24270 */
[----:B------:R-:W-:Y:S01]  /*1b00*/  UIADD3 UR7, UR7, 0x1, URZ ;  /* 0x0000000107077890 */ /* 0x000fe2000fffe03f */
[----:B------:R-:W-:Y:S01]  /*1b10*/  VIADD R0, R0, 0xffffffff ;  /* 0xffffffff00007836 */ /* 0x000fe20000000000 */
[----:B------:R-:W-:Y:S02]  /*1b20*/  UISETP.NE.AND UP0, UPT, UR6, 0x4, UPT ;  /* 0x000000040600788c */ /* 0x000fe4000bf05270 */
[----:B------:R-:W-:Y:S02]  /*1b30*/  UISETP.NE.AND UP1, UPT, UR7, 0x4, UPT ;  /* 0x000000040700788c */ /* 0x000fe4000bf25270 */
[----:B------:R-:W-:Y:S02]  /*1b40*/  USEL UR8, URZ, 0x1, UP0 ;  /* 0x000000013f087887 */ /* 0x000fe40008000000 */
[----:B------:R-:W-:-:S02]  /*1b50*/  USEL UR6, UR6, URZ, UP0 ;  /* 0x0000003f06067287 */ /* 0x000fc40008000000 */
[----:B------:R-:W-:Y:S02]  /*1b60*/  USEL UR7, UR7, URZ, UP1 ;  /* 0x0000003f07077287 */ /* 0x000fe40008800000 */
[----:B------:R-:W-:Y:S01]  /*1b70*/  LOP3.LUT R5, R5, UR8, RZ, 0x3c, !PT ;  /* 0x0000000805057c12 */ /* 0x000fe2000f8e3cff */
[----:B------:R-:W-:Y:S09]  /*1b80*/  @P1 BRA `(.L_x_25) ;  /* 0xfffffff800b41947 */ /* 0x000ff2000383ffff */
.L_x_18:
[----:B------:R-:W2:Y:S02]  /*1b90*/  LDC R0, c[0x0][0x28c] ;  /* 0x0000a300ff007b82 */ /* 0x000ea40000000800 */
[----:B--2---:R-:W-:-:S13]  /*1ba0*/  ISETP.GE.AND P1, PT, R0, 0x1, PT ;  /* 0x000000010000780c */ /* 0x004fda0003f26270 */
[----:B------:R-:W-:Y:S05]  /*1bb0*/  @!P1 BRA `(.L_x_26) ;  /* 0x0000000000409947 */ /* 0x000fea0003800000 */
[----:B------:R-:W-:Y:S05]  /*1bc0*/  @!P0 BRA `(.L_x_27) ;  /* 0x0000000000048947 */ /* 0x000fea0003800000 */
[----:B------:R-:W-:Y:S01]  /*1bd0*/  BPT.TRAP 0x1 ;  /* 0x000000040000795c */ /* 0x000fe20000300000 */
.L_x_27:
[----:B------:R-:W2:Y:S01]  /*1be0*/  S2UR UR6, SR_CgaCtaId ;  /* 0x00000000000679c3 */ /* 0x000ea20000008800 */
[----:B------:R-:W-:Y:S01]  /*1bf0*/  UISETP.LT.AND UP0, UPT, UR40, 0x1, UPT ;  /* 0x000000012800788c */ /* 0x000fe2000bf01270 */
[----:B------:R-:W-:Y:S01]  /*1c00*/  ISETP.GT.U32.AND P0, PT, R19, 0x1, PT ;  /* 0x000000011300780c */ /* 0x000fe20003f04070 */
[----:B------:R-:W-:Y:S02]  /*1c10*/  UMOV UR5, 0x400 ;  /* 0x0000040000057882 */ /* 0x000fe40000000000 */
[----:B------:R-:W-:-:S04]  /*1c20*/  USEL UR4, UR40, 0x1, UP0 ;  /* 0x0000000128047887 */ /* 0x000fc80008000000 */
[----:B------:R-:W-:-:S04]  /*1c30*/  UIADD3 UR4, UR39, UR40, -UR4 ;  /* 0x0000002827047290 */ /* 0x000fc8000fffe804 */
[----:B------:R-:W-:-:S04]  /*1c40*/  USHF.L.U32 UR4, UR4, 0x3, URZ ;  /* 0x0000000304047899 */ /* 0x000fc8000800063f */
[----:B------:R-:W-:Y:S02]  /*1c50*/  ULOP3.LUT UR4, UR4, 0x18, URZ, 0xc0, !UPT ;  /* 0x0000001804047892 */ /* 0x000fe4000f8ec03f */
[----:B--2---:R-:W-:-:S04]  /*1c60*/  ULEA UR5, UR6, UR5, 0x18 ;  /* 0x0000000506057291 */ /* 0x004fc8000f8ec03f */
[----:B------:R-:W-:-:S04]  /*1c70*/  UIADD3 UR4, UR5, 0x20, UR4 ;  /* 0x0000002005047890 */ /* 0x000fc8000fffe004 */
[----:B------:R-:W-:-:S09]  /*1c80*/  UPRMT UR4, URZ, 0x654, UR4 ;  /* 0x000006543f047896 */ /* 0x000fd20008000004 */
[----:B------:R-:W-:Y:S01]  /*1c90*/  SYNCS.ARRIVE.TRANS64.RED.A1T0 RZ, [UR4], RZ ;  /* 0x000000ffffff79a7 */ /* 0x000fe20008100404 */
[----:B------:R-:W-:Y:S05]  /*1ca0*/  @P0 BRA `(.L_x_26) ;  /* 0x0000000000040947 */ /* 0x000fea0003800000 */
[----:B------:R-:W-:Y:S01]  /*1cb0*/  BPT.TRAP 0x1 ;  /* 0x000000040000795c */ /* 0x000fe20000300000 */
.L_x_26:
[----:B------:R-:W2:Y:S01]  /*1cc0*/  LDC R6, c[0x0][0x288] ;  /* 0x0000a200ff067b82 */ /* 0x000ea20000000800 */
[----:B01----:R-:W-:Y:S01]  /*1cd0*/  LOP3.LUT R4, R18, 0x60, RZ, 0xc0, !PT ;  /* 0x0000006012047812 */ /* 0x003fe200078ec0ff */
[----:B------:R-:W-:Y:S01]  /*1ce0*/  UIADD3 UR39, UR40, UR39, URZ ;  /* 0x0000002728277290 */ /* 0x000fe2000fffe03f */
[----:B------:R-:W-:Y:S01]  /*1cf0*/  LOP3.LUT R0, R22, 0x1, RZ, 0xc0, !PT ;  /* 0x0000000116007812 */ /* 0x000fe200078ec0ff */
[----:B------:R-:W-:Y:S01]  /*1d00*/  IMAD.SHL.U32 R13, R153, 0x80, RZ ;  /* 0x00000080990d7824 */ /* 0x000fe200078e00ff */
[----:B------:R-:W-:Y:S01]  /*1d10*/  SHF.R.U32.HI R3, RZ, 0x2, R18 ;  /* 0x00000002ff037819 */ /* 0x000fe20000011612 */
[----:B------:R-:W-:Y:S01]  /*1d20*/  USHF.R.U32.HI UR4, URZ, 0x2, UR39 ;  /* 0x000000023f047899 */ /* 0x000fe20008011627 */
[----:B------:R-:W-:Y:S01]  /*1d30*/  SHF.R.U32.HI R10, RZ, 0x1, R4 ;  /* 0x00000001ff0a7819 */ /* 0x000fe20000011604 */
[----:B------:R-:W-:Y:S01]  /*1d40*/  IMAD.SHL.U32 R4, R0, 0x40, RZ ;  /* 0x0000004000047824 */ /* 0x000fe200078e00ff */
[----:B------:R-:W-:Y:S01]  /*1d50*/  LOP3.LUT R3, R3, 0x7, RZ, 0xc0, !PT ;  /* 0x0000000703037812 */ /* 0x000fe200078ec0ff */
[----:B------:R-:W-:Y:S01]  /*1d60*/  ULOP3.LUT UR4, UR4, 0x1, URZ, 0xc0, !UPT ;  /* 0x0000000104047892 */ /* 0x000fe2000f8ec03f */
[----:B------:R-:W-:Y:S01]  /*1d70*/  SHF.L.U32 R15, R152, 0x8, RZ ;  /* 0x00000008980f7819 */ /* 0x000fe200000006ff */
[----:B------:R-:W-:Y:S01]  /*1d80*/  ULDC UR8, c[0x0][0x284] ;  /* 0x0000a10000087ab9 */ /* 0x000fe20000000800 */
[--C-:B------:R-:W-:Y:S01]  /*1d90*/  IADD3 R5, RZ, -R10, -R3.reuse ;  /* 0x8000000aff057210 */ /* 0x100fe20007ffe803 */
[----:B------:R-:W-:Y:S01]  /*1da0*/  UISETP.GT.U32.AND UP1, UPT, UR39, 0x3, UPT ;  /* 0x000000032700788c */ /* 0x000fe2000bf24070 */
[----:B------:R-:W-:Y:S01]  /*1db0*/  LOP3.LUT R3, R4, 0x40, R3, 0xe2, !PT ;  /* 0x0000004004037812 */ /* 0x000fe200078ee203 */
[----:B------:R-:W-:Y:S01]  /*1dc0*/  UISETP.NE.U32.AND UP0, UPT, UR4, 0x1, UPT ;  /* 0x000000010400788c */ /* 0x000fe2000bf05070 */
[----:B------:R-:W-:Y:S01]  /*1dd0*/  LOP3.LUT R4, R18, 0x3, RZ, 0xc0, !PT ;  /* 0x0000000312047812 */ /* 0x000fe200078ec0ff */
[----:B------:R-:W-:Y:S01]  /*1de0*/  ULDC.64 UR6, c[0x0][0x5d0] ;  /* 0x0001740000067ab9 */ /* 0x000fe20000000a00 */
[----:B------:R-:W-:Y:S01]  /*1df0*/  SHF.R.S32.HI R21, RZ, 0x1f, R23 ;  /* 0x0000001fff157819 */ /* 0x000fe20000011417 */
[----:B------:R-:W-:Y:S01]  /*1e00*/  UISETP.LT.U32.AND UP1, UPT, UR40, 0x4, UP1 ;  /* 0x000000042800788c */ /* 0x000fe20008f21070 */
[----:B------:R-:W-:Y:S01]  /*1e10*/  IMAD.WIDE R8, R152, 0x100, RZ ;  /* 0x0000010098087825 */ /* 0x000fe200078e02ff */
[----:B------:R-:W-:Y:S01]  /*1e20*/  UISETP.GT.U32.AND UP0, UPT, UR40, 0x3, !UP0 ;  /* 0x000000032800788c */ /* 0x000fe2000c704070 */
[----:B--2---:R-:W-:-:S02]  /*1e30*/  ISETP.GE.AND P0, PT, R13, R6, PT ;  /* 0x000000060d00720c */ /* 0x004fc40003f06270 */
[----:B------:R-:W-:Y:S01]  /*1e40*/  IMAD R12, R4, -0x2, R6 ;  /* 0xfffffffe040c7824 */ /* 0x000fe200078e0206 */
[----:B------:R-:W-:Y:S01]  /*1e50*/  USEL UR5, URZ, 0x1, !UP1 ;  /* 0x000000013f057887 */ /* 0x000fe2000c800000 */
[----:B------:R-:W-:Y:S01]  /*1e60*/  IMAD.SHL.U32 R6, R18, 0x2, RZ ;  /* 0x0000000212067824 */ /* 0x000fe200078e00ff */
[----:B------:R-:W-:Y:S01]  /*1e70*/  ISETP.GE.OR P0, PT, R15, UR8, P0 ;  /* 0x000000080f007c0c */ /* 0x000fe20008706670 */
[----:B------:R-:W-:Y:S01]  /*1e80*/  IMAD R4, R21, UR6, RZ ;  /* 0x0000000615047c24 */ /* 0x000fe2000f8e02ff */
[----:B------:R-:W-:Y:S01]  /*1e90*/  USEL UR4, URZ, 0x1, !UP0 ;  /* 0x000000013f047887 */ /* 0x000fe2000c000000 */
[----:B------:R-:W-:Y:S01]  /*1ea0*/  IMAD R0, R0, -0x40, R5 ;  /* 0xffffffc000007824 */ /* 0x000fe200078e0205 */
[----:B------:R-:W-:Y:S01]  /*1eb0*/  LOP3.LUT R6, R13, 0x6, R6, 0xf8, !PT ;  /* 0x000000060d067812 */ /* 0x000fe200078ef806 */
[----:B------:R-:W-:Y:S01]  /*1ec0*/  IMAD R11, R23, UR7, R4 ;  /* 0x00000007170b7c24 */ /* 0x000fe2000f8e0204 */
[----:B------:R-:W-:Y:S01]  /*1ed0*/  LOP3.LUT R153, R8, R3, R10, 0xfe, !PT ;  /* 0x0000000308997212 */ /* 0x000fe200078efe0a */
[----:B------:R-:W-:Y:S01]  /*1ee0*/  ULOP3.LUT UR39, UR39, 0x3, URZ, 0xc0, !UPT ;  /* 0x0000000327277892 */ /* 0x000fe2000f8ec03f */
[----:B------:R-:W-:Y:S01]  /*1ef0*/  SHF.R.S32.HI R7, RZ, 0x1f, R6 ;  /* 0x0000001fff077819 */ /* 0x000fe20000011406 */
[----:B------:R-:W-:Y:S01]  /*1f00*/  ULOP3.LUT UR38, UR4, UR38, UR5, 0x96, !UPT ;  /* 0x0000002604267292 */ /* 0x000fe2000f8e9605 */
[----:B------:R-:W-:Y:S01]  /*1f10*/  IADD3 R3, -R15, UR8, R0 ;  /* 0x000000080f037c10 */ /* 0x000fe2000fffe100 */
[----:B------:R-:W-:-:S02]  /*1f20*/  IMAD.IADD R0, R12, 0x1, -R13 ;  /* 0x000000010c007824 */ /* 0x000fc400078e0a0d */
[----:B------:R-:W-:-:S04]  /*1f30*/  IMAD.WIDE.U32 R4, R23, UR6, R6 ;  /* 0x0000000617047c25 */ /* 0x000fc8000f8e0006 */
[----:B------:R-:W-:Y:S02]  /*1f40*/  IMAD.IADD R11, R5, 0x1, R11 ;  /* 0x00000001050b7824 */ /* 0x000fe400078e020b */
[----:B------:R-:W-:Y:S02]  /*1f50*/  IMAD.MOV.U32 R152, RZ, RZ, -0x1 ;  /* 0xffffffffff987424 */ /* 0x000fe400078e00ff */
[----:B------:R-:W-:Y:S01]  /*1f60*/  IMAD.MOV.U32 R10, RZ, RZ, R4 ;  /* 0x000000ffff0a7224 */ /* 0x000fe200078e0004 */
[----:B------:R-:W-:Y:S06]  /*1f70*/  @P0 BRA `(.L_x_28) ;  /* 0x00000084006c0947 */ /* 0x000fec0003800000 */
[----:B------:R-:W0:Y:S01]  /*1f80*/  LDC.64 R4, c[0x0][0x5c8] ;  /* 0x00017200ff047b82 */ /* 0x000e220000000a00 */
[----:B-----5:R-:W-:Y:S01]  /*1f90*/  FSETP.NEU.AND P0, PT, R155, RZ, PT ;  /* 0x000000ff9b00720b */ /* 0x020fe20003f0d000 */
[----:B------:R-:W-:Y:S01]  /*1fa0*/  BSSY B0, `(.L_x_28) ;  /* 0x0000858000007945 */ /* 0x000fe20003800000 */
[----:B------:R-:W-:-:S04]  /*1fb0*/  ISETP.GT.AND P3, PT, R3, RZ, PT ;  /* 0x000000ff0300720c */ /* 0x000fc80003f64270 */
[----:B------:R-:W-:Y:S01]  /*1fc0*/  ISETP.GT.AND P1, PT, R0, RZ, P3 ;  /* 0x000000ff0000720c */ /* 0x000fe20001f24270 */
[-C--:B0-----:R-:W-:Y:S02]  /*1fd0*/  IMAD R12, R9, R4.reuse, RZ ;  /* 0x00000004090c7224 */ /* 0x081fe400078e02ff */
[----:B------:R-:W-:-:S04]  /*1fe0*/  IMAD.WIDE.U32 R166, R153, R4, R10 ;  /* 0x0000000499a67225 */ /* 0x000fc800078e000a */
[----:B------:R-:W-:-:S04]  /*1ff0*/  IMAD R11, R153, R5, R12 ;  /* 0x00000005990b7224 */ /* 0x000fc800078e020c */
[----:B------:R-:W-:Y:S01]  /*2000*/  IMAD.IADD R169, R167, 0x1, R11 ;  /* 0x00000001a7a97824 */ /* 0x000fe200078e020b */
[----:B------:R-:W-:Y:S06]  /*2010*/  @!P0 BRA `(.L_x_29) ;  /* 0x00000060000c8947 */ /* 0x000fec0003800000 */
[----:B------:R-:W0:Y:S01]  /*2020*/  LDC.64 R12, c[0x0][0x5b8] ;  /* 0x00016e00ff0c7b82 */ /* 0x000e220000000a00 */
[----:B------:R-:W-:-:S07]  /*2030*/  ULDC.64 UR4, c[0x0][0x5c0] ;  /* 0x0001700000047ab9 */ /* 0x000fce0000000a00 */
[----:B------:R-:W1:Y:S08]  /*2040*/  LDC.64 R14, c[0x0][0x5b0] ;  /* 0x00016c00ff0e7b82 */ /* 0x000e700000000a00 */
[----:B------:R-:W2:Y:S01]  /*2050*/  LDC.64 R10, c[0x0][0x5a8] ;  /* 0x00016a00ff0a7b82 */ /* 0x000ea20000000a00 */
[----:B0-----:R-:W-:-:S04]  /*2060*/  IMAD R20, R21, R12, RZ ;  /* 0x0000000c15147224 */ /* 0x001fc800078e02ff */
[C---:B------:R-:W-:Y:S02]  /*2070*/  IMAD R13, R23.reuse, R13, R20 ;  /* 0x0000000d170d7224 */ /* 0x040fe400078e0214 */
[----:B------:R-:W-:-:S04]  /*2080*/  IMAD.WIDE.U32 R20, R23, R12, R6 ;  /* 0x0000000c17147225 */ /* 0x000fc800078e0006 */
[----:B-1----:R-:W-:Y:S02]  /*2090*/  IMAD R156, R9, R14, RZ ;  /* 0x0000000e099c7224 */ /* 0x002fe400078e02ff */
[----:B------:R-:W-:Y:S02]  /*20a0*/  IMAD.IADD R157, R21, 0x1, R13 ;  /* 0x00000001159d7824 */ /* 0x000fe400078e020d */
[----:B------:R-:W-:Y:S02]  /*20b0*/  IMAD R167, R153, R15, R156 ;  /* 0x0000000f99a77224 */ /* 0x000fe400078e029c */
[----:B------:R-:W-:-:S04]  /*20c0*/  IMAD.MOV.U32 R156, RZ, RZ, R20 ;  /* 0x000000ffff9c7224 */ /* 0x000fc800078e0014 */
[----:B------:R-:W-:-:S04]  /*20d0*/  IMAD.WIDE.U32 R158, R153, R14, R156 ;  /* 0x0000000e999e7225 */ /* 0x000fc800078e009c */
[----:B------:R-:W-:Y:S01]  /*20e0*/  IMAD.IADD R159, R159, 0x1, R167 ;  /* 0x000000019f9f7824 */ /* 0x000fe200078e02a7 */
[----:B--2---:R-:W-:-:S04]  /*20f0*/  LEA R160, P0, R158, R10, 0x1 ;  /* 0x0000000a9ea07211 */ /* 0x004fc800078008ff */
[----:B------:R-:W-:-:S05]  /*2100*/  LEA.HI.X R161, R158, R11, R159, 0x1, P0 ;  /* 0x0000000b9ea17211 */ /* 0x000fca00000f0c9f */
[----:B------:R-:W2:Y:S01]  /*2110*/  @P1 LDG.E.LTC128B.U16 R165, desc[UR36][R160.64] ;  /* 0x00000024a0a51981 */ /* 0x000ea2000c1e1520 */
[----:B------:R-:W-:Y:S01]  /*2120*/  IMAD.WIDE.U32 R162, R153, R14, R6 ;  /* 0x0000000e99a27225 */ /* 0x000fe200078e0006 */
[----:B------:R-:W-:Y:S01]  /*2130*/  ISETP.GT.AND P2, PT, R0, 0x1, P3 ;  /* 0x000000010000780c */ /* 0x000fe20001f44270 */
[----:B------:R-:W-:Y:S03]  /*2140*/  BSSY B1, `(.L_x_30) ;  /* 0x0000012000017945 */ /* 0x000fe60003800000 */
[----:B------:R-:W-:-:S03]  /*2150*/  IADD3 R163, R167, R163, RZ ;  /* 0x000000a3a7a37210 */ /* 0x000fc60007ffe0ff */
[----:B------:R-:W-:-:S04]  /*2160*/  IMAD.WIDE.U32 R162, R23, R12, R162 ;  /* 0x0000000c17a27225 */ /* 0x000fc800078e00a2 */
[----:B--2---:R-:W-:-:S04]  /*2170*/  IMAD.U32 R158, R165, 0x10000, RZ ;  /* 0x00010000a59e7824 */ /* 0x004fc800078e00ff */
[----:B------:R-:W-:Y:S01]  /*2180*/  FMUL R159, R158, R155 ;  /* 0x0000009b9e9f7220 */ /* 0x000fe20000400000 */
[----:B------:R-:W-:-:S03]  /*2190*/  LEA R158, P0, R166, UR4, 0x1 ;  /* 0x00000004a69e7c11 */ /* 0x000fc6000f8008ff */
[----:B------:R-:W-:Y:S01]  /*21a0*/  FFMA R159, R88, R154, R159 ;  /* 0x0000009a589f7223 */ /* 0x000fe2000000009f */
[----:B------:R-:W-:-:S04]  /*21b0*/  IMAD.IADD R88, R13, 0x1, R163 ;  /* 0x000000010d587824 */ /* 0x000fc800078e02a3 */
[----:B------:R-:W-:Y:S02]  /*21c0*/  F2FP.BF16.F32.PACK_AB R161, RZ, R159 ;  /* 0x0000009fffa1723e */ /* 0x000fe400000010ff */
[----:B------:R-:W-:Y:S02]  /*21d0*/  LEA.HI.X R159, R166, UR5, R169, 0x1, P0 ;  /* 0x00000005a69f7c11 */ /* 0x000fe400080f0ca9 */
[----:B------:R-:W-:Y:S02]  /*21e0*/  PRMT R163, R161, 0x7610, R163 ;  /* 0x00007610a1a37816 */ /* 0x000fe400000000a3 */
[----:B------:R-:W-:-:S03]  /*21f0*/  LEA R160, P0, R162, R10, 0x1 ;  /* 0x0000000aa2a07211 */ /* 0x000fc600078008ff */
[----:B------:R0:W-:Y:S01]  /*2200*/  @P1 STG.E.U16 desc[UR36][R158.64], R163 ;  /* 0x000000a39e001986 */ /* 0x0001e2000c101524 */
[----:B------:R-:W-:Y:S01]  /*2210*/  LEA.HI.X R161, R162, R11, R88, 0x1, P0 ;  /* 0x0000000ba2a17211 */ /* 0x000fe200000f0c58 */
[C---:B------:R-:W-:Y:S01]  /*2220*/  IMAD.SHL.U32 R162, R14.reuse, 0x8, RZ ;  /* 0x000000080ea27824 */ /* 0x040fe200078e00ff */
[----:B0-----:R-:W-:Y:S01]  /*2230*/  SHF.L.U64.HI R163, R14, 0x3, R15 ;  /* 0x000000030ea37819 */ /* 0x001fe2000001020f */
[----:B------:R-:W-:Y:S06]  /*2240*/  @!P2 BRA `(.L_x_31) ;  /* 0x000000000004a947 */ /* 0x000fec0003800000 */
[----:B------:R0:W5:Y:S02]  /*2250*/  LDG.E.LTC128B.U16 R165, desc[UR36][R160.64+0x2] ;  /* 0x00000224a0a57981 */ /* 0x000164000c1e1520 */
.L_x_31:
[----:B------:R-:W-:Y:S05]  /*2260*/  BSYNC B1 ;  /* 0x0000000000017941 */ /* 0x000fea0003800000 */
.L_x_30:
[----:B-----5:R-:W-:Y:S01]  /*2270*/  IMAD.U32 R88, R165, 0x10000, RZ ;  /* 0x00010000a5587824 */ /* 0x020fe200078e00ff */
[----:B------:R-:W-:Y:S01]  /*2280*/  ISETP.GT.AND P0, PT, R3, 0x8, PT ;  /* 0x000000080300780c */ /* 0x000fe20003f04270 */
[----:B------:R-:W-:Y:S01]  /*2290*/  IMAD.WIDE.U32 R170, R153, R14, R162 ;  /* 0x0000000e99aa7225 */ /* 0x000fe200078e00a2 */
[----:B------:R-:W-:-:S03]  /*22a0*/  PRMT R172, R165, 0x7610, R172 ;  /* 0x00007610a5ac7816 */ /* 0x000fc600000000ac */
[----:B------:R-:W-:Y:S01]  /*22b0*/  FMUL R88, R88, R155 ;  /* 0x0000009b58587220 */ /* 0x000fe20000400000 */
[----:B------:R-:W-:Y:S01]  /*22c0*/  ISETP.GT.AND P1, PT, R0, RZ, P0 ;  /* 0x000000ff0000720c */ /* 0x000fe20000724270 */
[----:B------:R-:W-:Y:S01]  /*22d0*/  IMAD.IADD R169, R167, 0x1, R171 ;  /* 0x00000001a7a97824 */ /* 0x000fe200078e02ab */
[----:B------:R-:W-:Y:S01]  /*22e0*/  IADD3 R166, P4, R20, R170, RZ ;  /* 0x000000aa14a67210 */ /* 0x000fe20007f9e0ff */
[----:B------:R-:W-:-:S04]  /*22f0*/  FFMA R89, R89, R154, R88 ;  /* 0x0000009a59597223 */ /* 0x000fc80000000058 */
[----:B------:R-:W-:Y:S01]  /*2300*/  IMAD.X R167, R169, 0x1, R157, P4 ;  /* 0x00000001a9a77824 */ /* 0x000fe200020e069d */
[----:B------:R-:W-:Y:S02]  /*2310*/  F2FP.BF16.F32.PACK_AB R168, RZ, R89 ;  /* 0x00000059ffa8723e */ /* 0x000fe400000010ff */
[----:B------:R-:W-:Y:S02]  /*2320*/  LEA R88, P4, R166, R10, 0x1 ;  /* 0x0000000aa6587211 */ /* 0x000fe400078808ff */
[----:B------:R-:W-:Y:S02]  /*2330*/  PRMT R171, R168, 0x7610, R171 ;  /* 0x00007610a8ab7816 */ /* 0x000fe400000000ab */
[----:B------:R-:W-:-:S03]  /*2340*/  LEA.HI.X R89, R166, R11, R167, 0x1, P4 ;  /* 0x0000000ba6597211 */ /* 0x000fc600020f0ca7 */
[----:B------:R1:W-:Y:S04]  /*2350*/  @P2 STG.E.U16 desc[UR36][R158.64+0x2], R171 ;  /* 0x000002ab9e002986 */ /* 0x0003e8000c101524 */
[----:B------:R2:W3:Y:S01]  /*2360*/  @P1 LDG.E.LTC128B.U16 R172, desc[UR36][R88.64] ;  /* 0x0000002458ac1981 */ /* 0x0004e2000c1e1520 */
[----:B------:R-:W-:Y:S01]  /*2370*/  IMAD.SHL.U32 R165, R4, 0x10, RZ ;  /* 0x0000001004a57824 */ /* 0x000fe200078e00ff */
[----:B------:R-:W-:Y:S01]  /*2380*/  IADD3 R170, P2, R6, R170, RZ ;  /* 0x000000aa06aa7210 */ /* 0x000fe20007f5e0ff */
[----:B------:R-:W-:Y:S03]  /*2390*/  BSSY B1, `(.L_x_32) ;  /* 0x0000011000017945 */ /* 0x000fe60003800000 */
[----:B------:R-:W-:Y:S01]  /*23a0*/  IADD3 R168, P4, R165, R158, RZ ;  /* 0x0000009ea5a87210 */ /* 0x000fe20007f9e0ff */
[----:B-1----:R-:W-:Y:S01]  /*23b0*/  IMAD.X R171, R7, 0x1, R169, P2 ;  /* 0x0000000107ab7824 */ /* 0x002fe200010e06a9 */
[----:B------:R-:W-:Y:S01]  /*23c0*/  ISETP.GT.AND P2, PT, R0, 0x1, P0 ;  /* 0x000000010000780c */ /* 0x000fe20000744270 */
[----:B------:R-:W-:-:S03]  /*23d0*/  IMAD.WIDE.U32 R170, R23, R12, R170 ;  /* 0x0000000c17aa7225 */ /* 0x000fc600078e00aa */
[----:B--2---:R-:W-:Y:S01]  /*23e0*/  LEA R88, P5, R170, R10, 0x1 ;  /* 0x0000000aaa587211 */ /* 0x004fe200078a08ff */
[----:B---3--:R-:W-:-:S04]  /*23f0*/  IMAD.U32 R166, R172, 0x10000, RZ ;  /* 0x00010000aca67824 */ /* 0x008fc800078e00ff */
[----:B------:R-:W-:Y:S01]  /*2400*/  FMUL R167, R166, R155 ;  /* 0x0000009ba6a77220 */ /* 0x000fe20000400000 */
[----:B------:R-:W-:-:S03]  /*2410*/  IMAD.IADD R166, R13, 0x1, R171 ;  /* 0x000000010da67824 */ /* 0x000fc600078e02ab */
[----:B------:R-:W-:Y:S01]  /*2420*/  FFMA R90, R90, R154, R167 ;  /* 0x0000009a5a5a7223 */ /* 0x000fe200000000a7 */
[----:B------:R-:W-:Y:S02]  /*2430*/  SHF.L.U64.HI R167, R4, 0x4, R5 ;  /* 0x0000000404a77819 */ /* 0x000fe40000010205 */
[----:B------:R-:W-:Y:S02]  /*2440*/  LEA.HI.X R89, R170, R11, R166, 0x1, P5 ;  /* 0x0000000baa597211 */ /* 0x000fe400028f0ca6 */
[----:B------:R-:W-:Y:S02]  /*2450*/  F2FP.BF16.F32.PACK_AB R90, RZ, R90 ;  /* 0x0000005aff5a723e */ /* 0x000fe400000010ff */
[----:B------:R-:W-:-:S05]  /*2460*/  IADD3.X R169, R167, R159, RZ, P4, !PT ;  /* 0x0000009fa7a97210 */ /* 0x000fca00027fe4ff */
[----:B------:R1:W-:Y:S01]  /*2470*/  @P1 STG.E.U16 desc[UR36][R168.64], R90 ;  /* 0x0000005aa8001986 */ /* 0x0003e2000c101524 */
[----:B------:R-:W-:Y:S05]  /*2480*/  @!P2 BRA `(.L_x_33) ;  /* 0x000000000004a947 */ /* 0x000fea0003800000 */
[----:B------:R2:W5:Y:S02]  /*2490*/  LDG.E.LTC128B.U16 R172, desc[UR36][R88.64+0x2] ;  /* 0x0000022458ac7981 */ /* 0x000564000c1e1520 */
.L_x_33:
[----:B------:R-:W-:Y:S05]  /*24a0*/  BSYNC B1 ;  /* 0x0000000000017941 */ /* 0x000fea0003800000 */
.L_x_32:
[----:B-1---5:R-:W-:Y:S01]  /*24b0*/  IMAD.U32 R90, R172, 0x10000, RZ ;  /* 0x00010000ac5a7824 */ /* 0x022fe200078e00ff */
[----:B------:R-:W-:Y:S01]  /*24c0*/  ISETP.GT.AND P1, PT, R0, 0x8, P3 ;  /* 0x000000080000780c */ /* 0x000fe20001f24270 */
[----:B------:R-:W-:Y:S02]  /*24d0*/  BSSY B1, `(.L_x_34) ;  /* 0x000000a000017945 */ /* 0x000fe40003800000 */
[----:B------:R-:W-:-:S04]  /*24e0*/  FMUL R90, R90, R155 ;  /* 0x0000009b5a5a7220 */ /* 0x000fc80000400000 */
[----:B------:R-:W-:Y:S01]  /*24f0*/  FFMA R90, R91, R154, R90 ;  /* 0x0000009a5b5a7223 */ /* 0x000fe2000000005a */
[----:B------:R-:W-:-:S04]  /*2500*/  @P2 IMAD.MOV.U32 R91, RZ, RZ, R169 ;  /* 0x000000ffff5b2224 */ /* 0x000fc800078e00a9 */
[----:B------:R-:W-:-:S04]  /*2510*/  F2FP.BF16.F32.PACK_AB R90, RZ, R90 ;  /* 0x0000005aff5a723e */ /* 0x000fc800000010ff */
[----:B------:R-:W-:Y:S01]  /*2520*/  PRMT R166, R90, 0x7610, R166 ;  /* 0x000076105aa67816 */ /* 0x000fe200000000a6 */
[----:B------:R-:W-:-:S05]  /*2530*/  @P2 IMAD.MOV.U32 R90, RZ, RZ, R168 ;  /* 0x000000ffff5a2224 */ /* 0x000fca00078e00a8 */
[----:B------:R1:W-:Y:S01]  /*2540*/  @P2 STG.E.U16 desc[UR36][R90.64+0x2], R166 ;  /* 0x000002a65a002986 */ /* 0x0003e2000c101524 */
[----:B------:R-:W-:Y:S05]  /*2550*/  @!P1 BRA `(.L_x_35) ;  /* 0x0000000000049947 */ /* 0x000fea0003800000 */
[----:B------:R3:W5:Y:S02]  /*2560*/  LDG.E.LTC128B.U16 R172, desc[UR36][R160.64+0x10] ;  /* 0x00001024a0ac7981 */ /* 0x000764000c1e1520 */
.L_x_35:
[----:B------:R-:W-:Y:S05]  /*2570*/  BSYNC B1 ;  /* 0x0000000000017941 */ /* 0x000fea0003800000 */
.L_x_34:
[----:B-1---5:R-:W-:Y:S01]  /*2580*/  IMAD.U32 R90, R172, 0x10000, RZ ;  /* 0x00010000ac5a7824 */ /* 0x022fe200078e00ff */
[----:B------:R-:W-:Y:S01]  /*2590*/  ISETP.GT.AND P2, PT, R0, 0x9, P3 ;  /* 0x000000090000780c */ /* 0x000fe20001f44270 */
[----:B------:R-:W-:Y:S02]  /*25a0*/  BSSY B1, `(.L_x_36) ;  /* 0x000000a000017945 */ /* 0x000fe40003800000 */
[----:B------:R-:W-:Y:S01]  /*25b0*/  FMUL R91, R90, R155 ;  /* 0x0000009b5a5b7220 */ /* 0x000fe20000400000 */
[----:B------:R-:W-:-:S03]  /*25c0*/  @P1 IMAD.MOV.U32 R90, RZ, RZ, R158 ;  /* 0x000000ffff5a1224 */ /* 0x000fc600078e009e */
[----:B------:R-:W-:-:S05]  /*25d0*/  FFMA R91, R92, R154, R91 ;  /* 0x0000009a5c5b7223 */ /* 0x000fca000000005b */
[----:B------:R-:W-:-:S04]  /*25e0*/  F2FP.BF16.F32.PACK_AB R91, RZ, R91 ;  /* 0x0000005bff5b723e */ /* 0x000fc800000010ff */
[----:B------:R-:W-:Y:S01]  /*25f0*/  PRMT R92, R91, 0x7610, R92 ;  /* 0x000076105b5c7816 */ /* 0x000fe2000000005c */
[----:B------:R-:W-:-:S05]  /*2600*/  @P1 IMAD.MOV.U32 R91, RZ, RZ, R159 ;  /* 0x000000ffff5b1224 */ /* 0x000fca00078e009f */
[----:B------:R1:W-:Y:S01]  /*2610*/  @P1 STG.E.U16 desc[UR36][R90.64+0x10], R92 ;  /* 0x0000105c5a001986 */ /* 0x0003e2000c101524 */
[----:B------:R-:W-:Y:S05]  /*2620*/  @!P2 BRA `(.L_x_37) ;  /* 0x000000000004a947 */ /* 0x000fea0003800000 */
[----:B------:R4:W5:Y:S02]  /*2630*/  LDG.E.LTC128B.U16 R172, desc[UR36][R160.64+0x12] ;  /* 0x00001224a0ac7981 */ /* 0x000964000c1e1520 */
.L_x_37:
[----:B------:R-:W-:Y:S05]  /*2640*/  BSYNC B1 ;  /* 0x0000000000017941 */ /* 0x000fea0003800000 */
.L_x_36:
[----:B-1---5:R-:W-:Y:S01]  /*2650*/  IMAD.U32 R90, R172, 0x10000, RZ ;  /* 0x00010000ac5a7824 */ /* 0x022fe200078e00ff */
[----:B------:R-:W-:Y:S01]  /*2660*/  ISETP.GT.AND P1, PT, R0, 0x8, P0 ;  /* 0x000000080000780c */ /* 0x000fe20000724270 */
[----:B------:R-:W-:Y:S01]  /*2670*/  @P2 IMAD.MOV.U32 R91, RZ, RZ, R159 ;  /* 0x000000ffff5b2224 */ /* 0x000fe200078e009f */
[----:B------:R-:W-:Y:S01]  /*2680*/  BSSY B1, `(.L_x_38) ;  /* 0x0000009000017945 */ /* 0x000fe20003800000 */
[----:B------:R-:W-:-:S04]  /*2690*/  FMUL R90, R90, R155 ;  /* 0x0000009b5a5a7220 */ /* 0x000fc80000400000 */
[----:B------:R-:W-:-:S05]  /*26a0*/  FFMA R90, R93, R154, R90 ;  /* 0x0000009a5d5a7223 */ /* 0x000fca000000005a */
[----:B------:R-:W-:-:S04]  /*26b0*/  F2FP.BF16.F32.PACK_AB R90, RZ, R90 ;  /* 0x0000005aff5a723e */ /* 0x000fc800000010ff */
[----:B------:R-:W-:Y:S01]  /*26c0*/  PRMT R92, R90, 0x7610, R92 ;  /* 0x000076105a5c7816 */ /* 0x000fe2000000005c */
[----:B------:R-:W-:-:S05]  /*26d0*/  @P2 IMAD.MOV.U32 R90, RZ, RZ, R158 ;  /* 0x000000ffff5a2224 */ /* 0x000fca00078e009e */
[----:B------:R1:W-:Y:S01]  /*26e0*/  @P2 STG.E.U16 desc[UR36][R90.64+0x12], R92 ;  /* 0x0000125c5a002986 */ /* 0x0003e2000c101524 */
[----:B------:R-:W-:Y:S05]  /*26f0*/  @!P1 BRA `(.L_x_39) ;  /* 0x0000000000049947 */ /* 0x000fea0003800000 */
[----:B------:R0:W5:Y:S02]  /*2700*/  LDG.E.LTC128B.U16 R172, desc[UR36][R88.64+0x10] ;  /* 0x0000102458ac7981 */ /* 0x000164000c1e1520 */
.L_x_39:
[----:B------:R-:W-:Y:S05]  /*2710*/  BSYNC B1 ;  /* 0x0000000000017941 */ /* 0x000fea0003800000 */
.L_x_38:
[----:B-1---5:R-:W-:Y:S01]  /*2720*/  SHF.L.U32 R90, R172, 0x10, RZ ;  /* 0x00000010ac5a7819 */ /* 0x022fe200000006ff */
[----:B------:R-:W-:Y:S01]  /*2730*/  BSSY B1, `(.L_x_40) ;  /* 0x000000b000017945 */ /* 0x000fe20003800000 */
[----:B------:R-:W-:-:S03]  /*2740*/  ISETP.GT.AND P2, PT, R0, 0x9, P0 ;  /* 0x000000090000780c */ /* 0x000fc60000744270 */
        /* <DEDUP_REMOVED lines=9> */
.L_x_41:
[----:B------:R-:W-:Y:S05]  /*27e0*/  BSYNC B1 ;  /* 0x0000000000017941 */ /* 0x000fea0003800000 */
.L_x_40:
        /* <DEDUP_REMOVED lines=12> */
.L_x_43:
[----:B------:R-:W-:Y:S05]  /*28b0*/  BSYNC B1 ;  /* 0x0000000000017941 */ /* 0x000fea0003800000 */
.L_x_42:
        /* <DEDUP_REMOVED lines=12> */
.L_x_45:
[----:B------:R-:W-:Y:S05]  /*2980*/  BSYNC B1 ;  /* 0x0000000000017941 */ /* 0x000fea0003800000 */
.L_x_44:
[----:B-1---5:R-:W-:Y:S01]  /*2990*/  IMAD.U32 R90, R172, 0x10000, RZ ;  /* 0x00010000ac5a7824 */ /* 0x022fe200078e00ff */
[----:B------:R-:W-:Y:S01]  /*29a0*/  ISETP.GT.AND P1, PT, R0, 0x10, P0 ;  /* 0x000000100000780c */ /* 0x000fe20000724270 */
[----:B------:R-:W-:Y:S01]  /*29b0*/  @P2 IMAD.MOV.U32 R91, RZ, RZ, R159 ;  /* 0x000000ffff5b2224 */ /* 0x000fe200078e009f */
[----:B------:R-:W-:Y:S01]  /*29c0*/  BSSY B1, `(.L_x_46) ;  /* 0x0000009000017945 */ /* 0x000fe20003800000 */
[----:B------:R-:W-:-:S04]  /*29d0*/  FMUL R90, R90, R155 ;  /* 0x0000009b5a5a7220 */ /* 0x000fc80000400000 */
[----:B------:R-:W-:-:S05]  /*29e0*/  FFMA R90, R97, R154, R90 ;  /* 0x0000009a615a7223 */ /* 0x000fca000000005a */
[----:B------:R-:W-:-:S04]  /*29f0*/  F2FP.BF16.F32.PACK_AB R90, RZ, R90 ;  /* 0x0000005aff5a723e */ /* 0x000fc800000010ff */
[----:B------:R-:W-:Y:S02]  /*2a00*/  PRMT R92, R90, 0x7610, R92 ;  /* 0x000076105a5c7816 */ /* 0x000fe4000000005c */
[----:B------:R-:W-:-:S05]  /*2a10*/  @P2 MOV R90, R158 ;  /* 0x0000009e005a2202 */ /* 0x000fca0000000f00 */
[----:B------:R1:W-:Y:S01]  /*2a20*/  @P2 STG.E.U16 desc[UR36][R90.64+0x22], R92 ;  /* 0x0000225c5a002986 */ /* 0x0003e2000c101524 */
[----:B------:R-:W-:Y:S05]  /*2a30*/  @!P1 BRA `(.L_x_47) ;  /* 0x0000000000049947 */ /* 0x000fea0003800000 */
[----:B------:R0:W5:Y:S02]  /*2a40*/  LDG.E.LTC128B.U16 R172, desc[UR36][R88.64+0x20] ;  /* 0x0000202458ac7981 */ /* 0x000164000c1e1520 */
.L_x_47:
[----:B------:R-:W-:Y:S05]  /*2a50*/  BSYNC B1 ;  /* 0x0000000000017941 */ /* 0x000fea0003800000 */
.L_x_46:
        /* <DEDUP_REMOVED lines=12> */
.L_x_49:
[----:B------:R-:W-:Y:S05]  /*2b20*/  BSYNC B1 ;  /* 0x0000000000017941 */ /* 0x000fea0003800000 */
.L_x_48:
        /* <DEDUP_REMOVED lines=12> */
.L_x_51:
[----:B------:R-:W-:Y:S05]  /*2bf0*/  BSYNC B1 ;  /* 0x0000000000017941 */ /* 0x000fea0003800000 */
.L_x_50:
[----:B-1---5:R-:W-:Y:S01]  /*2c00*/  IMAD.U32 R90, R172, 0x10000, RZ ;  /* 0x00010000ac5a7824 */ /* 0x022fe200078e00ff */
[----:B------:R-:W-:Y:S01]  /*2c10*/  ISETP.GT.AND P2, PT, R0, 0x19, P3 ;  /* 0x000000190000780c */ /* 0x000fe20001f44270 */
[----:B------:R-:W-:Y:S02]  /*2c20*/  BSSY B1, `(.L_x_52) ;  /* 0x000000a000017945 */ /* 0x000fe40003800000 */
[----:B------:R-:W-:Y:S01]  /*2c30*/  FMUL R91, R90, R155 ;  /* 0x0000009b5a5b7220 */ /* 0x000fe20000400000 */
[----:B------:R-:W-:-:S03]  /*2c40*/  @P1 IMAD.MOV.U32 R90, RZ, RZ, R158 ;  /* 0x000000ffff5a1224 */ /* 0x000fc600078e009e */
[----:B------:R-:W-:-:S05]  /*2c50*/  FFMA R91, R100, R154, R91 ;  /* 0x0000009a645b7223 */ /* 0x000fca000000005b */
[----:B------:R-:W-:-:S04]  /*2c60*/  F2FP.BF16.F32.PACK_AB R91, RZ, R91 ;  /* 0x0000005bff5b723e */ /* 0x000fc800000010ff */
[----:B------:R-:W-:Y:S02]  /*2c70*/  PRMT R92, R91, 0x7610, R92 ;  /* 0x000076105b5c7816 */ /* 0x000fe4000000005c */
[----:B------:R-:W-:-:S05]  /*2c80*/  @P1 MOV R91, R159 ;  /* 0x0000009f005b1202 */ /* 0x000fca0000000f00 */
[----:B------:R1:W-:Y:S01]  /*2c90*/  @P1 STG.E.U16 desc[UR36][R90.64+0x30], R92 ;  /* 0x0000305c5a001986 */ /* 0x0003e2000c101524 */
[----:B------:R-:W-:Y:S05]  /*2ca0*/  @!P2 BRA `(.L_x_53) ;  /* 0x000000000004a947 */ /* 0x000fea0003800000 */
[----:B------:R0:W5:Y:S02]  /*2cb0*/  LDG.E.LTC128B.U16 R172, desc[UR36][R160.64+0x32] ;  /* 0x00003224a0ac7981 */ /* 0x000164000c1e1520 */
.L_x_53:
[----:B------:R-:W-:Y:S05]  /*2cc0*/  BSYNC B1 ;  /* 0x0000000000017941 */ /* 0x000fea0003800000 */
.L_x_52:
        /* <DEDUP_REMOVED lines=12> */
.L_x_55:
[----:B------:R-:W-:Y:S05]  /*2d90*/  BSYNC B1 ;  /* 0x0000000000017941 */ /* 0x000fea0003800000 */
.L_x_54:
        /* <DEDUP_REMOVED lines=12> */
.L_x_57:
[----:B------:R-:W-:Y:S05]  /*2e60*/  BSYNC B1 ;  /* 0x0000000000017941 */ /* 0x000fea0003800000 */
.L_x_56:
        /* <DEDUP_REMOVED lines=12> */
.L_x_59:
[----:B------:R-:W-:Y:S05]  /*2f30*/  BSYNC B1 ;  /* 0x0000000000017941 */ /* 0x000fea0003800000 */
.L_x_58:
        /* <DEDUP_REMOVED lines=12> */
.L_x_61:
[----:B------:R-:W-:Y:S05]  /*3000*/  BSYNC B1 ;  /* 0x0000000000017941 */ /* 0x000fea0003800000 */
.L_x_60:
        /* <DEDUP_REMOVED lines=12> */
.L_x_63:
[----:B------:R-:W-:Y:S05]  /*30d0*/  BSYNC B1 ;  /* 0x0000000000017941 */ /* 0x000fea0003800000 */
.L_x_62:
        /* <DEDUP_REMOVED lines=12> */
.L_x_65:
[----:B------:R-:W-:Y:S05]  /*31a0*/  BSYNC B1 ;  /* 0x0000000000017941 */ /* 0x000fea0003800000 */
.L_x_64:
        /* <DEDUP_REMOVED lines=12> */
.L_x_67:
[----:B------:R-:W-:Y:S05]  /*3270*/  BSYNC B1 ;  /* 0x0000000000017941 */ /* 0x000fea0003800000 */
.L_x_66:
        /* <DEDUP_REMOVED lines=12> */
.L_x_69:
[----:B------:R-:W-:Y:S05]  /*3340*/  BSYNC B1 ;  /* 0x0000000000017941 */ /* 0x000fea0003800000 */
.L_x_68:
        /* <DEDUP_REMOVED lines=12> */
.L_x_71:
[----:B------:R-:W-:Y:S05]  /*3410*/  BSYNC B1 ;  /* 0x0000000000017941 */ /* 0x000fea0003800000 */
.L_x_70:
        /* <DEDUP_REMOVED lines=12> */
.L_x_73:
[----:B------:R-:W-:Y:S05]  /*34e0*/  BSYNC B1 ;  /* 0x0000000000017941 */ /* 0x000fea0003800000 */
.L_x_72:
        /* <DEDUP_REMOVED lines=12> */
.L_x_75:
[----:B------:R-:W-:Y:S05]  /*35b0*/  BSYNC B1 ;  /* 0x0000000000017941 */ /* 0x000fea0003800000 */
.L_x_74:
        /* <DEDUP_REMOVED lines=12> */
.L_x_77:
[----:B------:R-:W-:Y:S05]  /*3680*/  BSYNC B1 ;  /* 0x0000000000017941 */ /* 0x000fea0003800000 */
.L_x_76:
        /* <DEDUP_REMOVED lines=12> */
.L_x_79:
[----:B------:R-:W-:Y:S05]  /*3750*/  BSYNC B1 ;  /* 0x0000000000017941 */ /* 0x000fea0003800000 */
.L_x_78:
        /* <DEDUP_REMOVED lines=12> */
.L_x_81:
[----:B------:R-:W-:Y:S05]  /*3820*/  BSYNC B1 ;  /* 0x0000000000017941 */ /* 0x000fea0003800000 */
.L_x_80:
        /* <DEDUP_REMOVED lines=12> */
.L_x_83:
[----:B------:R-:W-:Y:S05]  /*38f0*/  BSYNC B1 ;  /* 0x0000000000017941 */ /* 0x000fea0003800000 */
.L_x_82:
        /* <DEDUP_REMOVED lines=12> */
.L_x_85:
[----:B------:R-:W-:Y:S05]  /*39c0*/  BSYNC B1 ;  /* 0x0000000000017941 */ /* 0x000fea0003800000 */
.L_x_84:
        /* <DEDUP_REMOVED lines=12> */
.L_x_87:
[----:B------:R-:W-:Y:S05]  /*3a90*/  BSYNC B1 ;  /* 0x0000000000017941 */ /* 0x000fea0003800000 */
.L_x_86:
        /* <DEDUP_REMOVED lines=12> */
.L_x_89:
[----:B------:R-:W-:Y:S05]  /*3b60*/  BSYNC B1 ;  /* 0x0000000000017941 */ /* 0x000fea0003800000 */
.L_x_88:
        /* <DEDUP_REMOVED lines=12> */
.L_x_91:
[----:B------:R-:W-:Y:S05]  /*3c30*/  BSYNC B1 ;  /* 0x0000000000017941 */ /* 0x000fea0003800000 */
.L_x_90:
        /* <DEDUP_REMOVED lines=12> */
.L_x_93:
[----:B------:R-:W-:Y:S05]  /*3d00*/  BSYNC B1 ;  /* 0x0000000000017941 */ /* 0x000fea0003800000 */
.L_x_92:
        /* <DEDUP_REMOVED lines=12> */
.L_x_95:
[----:B------:R-:W-:Y:S05]  /*3dd0*/  BSYNC B1 ;  /* 0x0000000000017941 */ /* 0x000fea0003800000 */
.L_x_94:
        /* <DEDUP_REMOVED lines=12> */
.L_x_97:
[----:B------:R-:W-:Y:S05]  /*3ea0*/  BSYNC B1 ;  /* 0x0000000000017941 */ /* 0x000fea0003800000 */
.L_x_96:
        /* <DEDUP_REMOVED lines=12> */
.L_x_99:
[----:B------:R-:W-:Y:S05]  /*3f70*/  BSYNC B1 ;  /* 0x0000000000017941 */ /* 0x000fea0003800000 */
.L_x_98:
        /* <DEDUP_REMOVED lines=12> */
.L_x_101:
[----:B------:R-:W-:Y:S05]  /*4040*/  BSYNC B1 ;  /* 0x0000000000017941 */ /* 0x000fea0003800000 */
.L_x_100:
        /* <DEDUP_REMOVED lines=12> */
.L_x_103:
[----:B------:R-:W-:Y:S05]  /*4110*/  BSYNC B1 ;  /* 0x0000000000017941 */ /* 0x000fea0003800000 */
.L_x_102:
        /* <DEDUP_REMOVED lines=12> */
.L_x_105:
[----:B------:R-:W-:Y:S05]  /*41e0*/  BSYNC B1 ;  /* 0x0000000000017941 */ /* 0x000fea0003800000 */
.L_x_104:
        /* <DEDUP_REMOVED lines=12> */
.L_x_107:
[----:B------:R-:W-:Y:S05]  /*42b0*/  BSYNC B1 ;  /* 0x0000000000017941 */ /* 0x000fea0003800000 */
.L_x_106:
        /* <DEDUP_REMOVED lines=12> */
.L_x_109:
[----:B------:R-:W-:Y:S05]  /*4380*/  BSYNC B1 ;  /* 0x0000000000017941 */ /* 0x000fea0003800000 */
.L_x_108:
        /* <DEDUP_REMOVED lines=12> */
.L_x_111:
[----:B------:R-:W-:Y:S05]  /*4450*/  BSYNC B1 ;  /* 0x0000000000017941 */ /* 0x000fea0003800000 */
.L_x_110:
        /* <DEDUP_REMOVED lines=12> */
.L_x_113:
[----:B------:R-:W-:Y:S05]  /*4520*/  BSYNC B1 ;  /* 0x0000000000017941 */ /* 0x000fea0003800000 */
.L_x_112:
        /* <DEDUP_REMOVED lines=12> */
.L_x_115:
[----:B------:R-:W-:Y:S05]  /*45f0*/  BSYNC B1 ;  /* 0x0000000000017941 */ /* 0x000fea0003800000 */
.L_x_114:
        /* <DEDUP_REMOVED lines=12> */
.L_x_117:
[----:B------:R-:W-:Y:S05]  /*46c0*/  BSYNC B1 ;  /* 0x0000000000017941 */ /* 0x000fea0003800000 */
.L_x_116:
        /* <DEDUP_REMOVED lines=12> */
.L_x_119:
[----:B------:R-:W-:Y:S05]  /*4790*/  BSYNC B1 ;  /* 0x0000000000017941 */ /* 0x000fea0003800000 */
.L_x_118:
        /* <DEDUP_REMOVED lines=12> */
.L_x_121:
[----:B------:R-:W-:Y:S05]  /*4860*/  BSYNC B1 ;  /* 0x0000000000017941 */ /* 0x000fea0003800000 */
.L_x_120:
        /* <DEDUP_REMOVED lines=12> */
.L_x_123:
[----:B------:R-:W-:Y:S05]  /*4930*/  BSYNC B1 ;  /* 0x0000000000017941 */ /* 0x000fea0003800000 */
.L_x_122:
        /* <DEDUP_REMOVED lines=12> */
.L_x_125:
[----:B------:R-:W-:Y:S05]  /*4a00*/  BSYNC B1 ;  /* 0x0000000000017941 */ /* 0x000fea0003800000 */
.L_x_124:
        /* <DEDUP_REMOVED lines=12> */
.L_x_127:
[----:B------:R-:W-:Y:S05]  /*4ad0*/  BSYNC B1 ;  /* 0x0000000000017941 */ /* 0x000fea0003800000 */
.L_x_126:
        /* <DEDUP_REMOVED lines=12> */
.L_x_129:
[----:B------:R-:W-:Y:S05]  /*4ba0*/  BSYNC B1 ;  /* 0x0000000000017941 */ /* 0x000fea0003800000 */
.L_x_128:
        /* <DEDUP_REMOVED lines=12> */
.L_x_131:
[----:B------:R-:W-:Y:S05]  /*4c70*/  BSYNC B1 ;  /* 0x0000000000017941 */ /* 0x000fea0003800000 */
.L_x_130:
        /* <DEDUP_REMOVED lines=12> */
.L_x_133:
[----:B------:R-:W-:Y:S05]  /*4d40*/  BSYNC B1 ;  /* 0x0000000000017941 */ /* 0x000fea0003800000 */
.L_x_132:
        /* <DEDUP_REMOVED lines=12> */
.L_x_135:
[----:B------:R-:W-:Y:S05]  /*4e10*/  BSYNC B1 ;  /* 0x0000000000017941 */ /* 0x000fea0003800000 */
.L_x_134:
        /* <DEDUP_REMOVED lines=12> */
.L_x_137:
[----:B------:R-:W-:Y:S05]  /*4ee0*/  BSYNC B1 ;  /* 0x0000000000017941 */ /* 0x000fea0003800000 */
.L_x_136:
        /* <DEDUP_REMOVED lines=12> */
.L_x_139:
[----:B------:R-:W-:Y:S05]  /*4fb0*/  BSYNC B1 ;  /* 0x0000000000017941 */ /* 0x000fea0003800000 */
.L_x_138:
        /* <DEDUP_REMOVED lines=12> */
.L_x_141:
[----:B------:R-:W-:Y:S05]  /*5080*/  BSYNC B1 ;  /* 0x0000000000017941 */ /* 0x000fea0003800000 */
.L_x_140:
        /* <DEDUP_REMOVED lines=12> */
.L_x_143:
[----:B------:R-:W-:Y:S05]  /*5150*/  BSYNC B1 ;  /* 0x0000000000017941 */ /* 0x000fea0003800000 */
.L_x_142:
        /* <DEDUP_REMOVED lines=12> */
.L_x_145:
[----:B------:R-:W-:Y:S05]  /*5220*/  BSYNC B1 ;  /* 0x0000000000017941 */ /* 0x000fea0003800000 */
.L_x_144:
        /* <DEDUP_REMOVED lines=12> */
.L_x_147:
[----:B------:R-:W-:Y:S05]  /*52f0*/  BSYNC B1 ;  /* 0x0000000000017941 */ /* 0x000fea0003800000 */
.L_x_146:
        /* <DEDUP_REMOVED lines=12> */
.L_x_149:
[----:B------:R-:W-:Y:S05]  /*53c0*/  BSYNC B1 ;  /* 0x0000000000017941 */ /* 0x000fea0003800000 */
.L_x_148:
        /* <DEDUP_REMOVED lines=12> */
.L_x_151:
[----:B------:R-:W-:Y:S05]  /*5490*/  BSYNC B1 ;  /* 0x0000000000017941 */ /* 0x000fea0003800000 */
.L_x_150:
[----:B-----5:R-:W-:Y:S01]  /*54a0*/  IMAD.U32 R8, R172, 0x10000, RZ ;  /* 0x00010000ac087824 */ /* 0x020fe200078e00ff */
[----:B------:R-:W-:Y:S01]  /*54b0*/  ISETP.GT.AND P1, PT, R0, 0x79, P0 ;  /* 0x000000790000780c */ /* 0x000fe20000724270 */
[----:B------:R-:W-:Y:S01]  /*54c0*/  BSSY B1, `(.L_x_152) ;  /* 0x000000c000017945 */ /* 0x000fe20003800000 */
[----:B------:R-:W-:Y:S01]  /*54d0*/  IADD3 R153, P0, R153, 0x80, RZ ;  /* 0x0000008099997810 */ /* 0x000fe20007f1e0ff */
[----:B-1----:R-:W-:Y:S01]  /*54e0*/  FMUL R91, R8, R155 ;  /* 0x0000009b085b7220 */ /* 0x002fe20000400000 */
[----:B------:R-:W-:-:S03]  /*54f0*/  @P2 MOV R8, R168 ;  /* 0x000000a800082202 */ /* 0x000fc60000000f00 */
[----:B------:R-:W-:-:S05]  /*5500*/  FFMA R91, R150, R154, R91 ;  /* 0x0000009a965b7223 */ /* 0x000fca000000005b */
[----:B------:R-:W-:-:S04]  /*5510*/  F2FP.BF16.F32.PACK_AB R91, RZ, R91 ;  /* 0x0000005bff5b723e */ /* 0x000fc800000010ff */
[----:B------:R-:W-:Y:S01]  /*5520*/  PRMT R90, R91, 0x7610, R90 ;  /* 0x000076105b5a7816 */ /* 0x000fe2000000005a */
[----:B------:R-:W-:Y:S02]  /*5530*/  IMAD.X R91, RZ, RZ, R9, P0 ;  /* 0x000000ffff5b7224 */ /* 0x000fe400000e0609 */
[----:B------:R-:W-:-:S05]  /*5540*/  @P2 IMAD.MOV.U32 R9, RZ, RZ, R169 ;  /* 0x000000ffff092224 */ /* 0x000fca00078e00a9 */
[----:B------:R1:W-:Y:S01]  /*5550*/  @P2 STG.E.U16 desc[UR36][R8.64+0xf0], R90 ;  /* 0x0000f05a08002986 */ /* 0x0003e2000c101524 */
[----:B------:R-:W-:Y:S05]  /*5560*/  @!P1 BRA `(.L_x_153) ;  /* 0x0000000000049947 */ /* 0x000fea0003800000 */
[----:B------:R0:W5:Y:S02]  /*5570*/  LDG.E.LTC128B.U16 R172, desc[UR36][R88.64+0xf2] ;  /* 0x0000f22458ac7981 */ /* 0x000164000c1e1520 */
.L_x_153:
[----:B------:R-:W-:Y:S05]  /*5580*/  BSYNC B1 ;  /* 0x0000000000017941 */ /* 0x000fea0003800000 */
.L_x_152:
[----:B-1---5:R-:W-:Y:S01]  /*5590*/  IMAD.U32 R8, R172, 0x10000, RZ ;  /* 0x00010000ac087824 */ /* 0x022fe200078e00ff */
[----:B------:R-:W-:Y:S01]  /*55a0*/  ISETP.GT.AND P0, PT, R3, 0x80, PT ;  /* 0x000000800300780c */ /* 0x000fe20003f04270 */
[-C--:B------:R-:W-:Y:S02]  /*55b0*/  IMAD R90, R91, R14.reuse, RZ ;  /* 0x0000000e5b5a7224 */ /* 0x080fe400078e02ff */
[----:B0-2---:R-:W-:Y:S01]  /*55c0*/  FMUL R88, R8, R155 ;  /* 0x0000009b08587220 */ /* 0x005fe20000400000 */
[----:B------:R-:W-:Y:S01]  /*55d0*/  IMAD.WIDE.U32 R8, R153, R14, R156 ;  /* 0x0000000e99087225 */ /* 0x000fe200078e009c */
[----:B------:R-:W-:-:S03]  /*55e0*/  ISETP.GT.AND P3, PT, R0, RZ, P0 ;  /* 0x000000ff0000720c */ /* 0x000fc60000764270 */
[----:B------:R-:W-:Y:S01]  /*55f0*/  FFMA R151, R151, R154, R88 ;  /* 0x0000009a97977223 */ /* 0x000fe20000000058 */
[----:B------:R-:W-:Y:S01]  /*5600*/  IMAD R97, R153, R15, R90 ;  /* 0x0000000f99617224 */ /* 0x000fe200078e025a */
[----:B------:R-:W-:-:S03]  /*5610*/  LEA R88, P2, R8, R10, 0x1 ;  /* 0x0000000a08587211 */ /* 0x000fc600078408ff */
[----:B------:R-:W-:Y:S01]  /*5620*/  IMAD.IADD R9, R9, 0x1, R97 ;  /* 0x0000000109097824 */ /* 0x000fe200078e0261 */
[----:B------:R-:W-:-:S04]  /*5630*/  F2FP.BF16.F32.PACK_AB R151, RZ, R151 ;  /* 0x00000097ff97723e */ /* 0x000fc800000010ff */
[----:B------:R-:W-:Y:S01]  /*5640*/  LEA.HI.X R89, R8, R11, R9, 0x1, P2 ;  /* 0x0000000b08597211 */ /* 0x000fe200010f0c09 */
[----:B------:R0:W-:Y:S04]  /*5650*/  @P1 STG.E.U16 desc[UR36][R168.64+0xf2], R151 ;  /* 0x0000f297a8001986 */ /* 0x0001e8000c101524 */
[----:B------:R-:W2:Y:S01]  /*5660*/  @P3 LDG.E.LTC128B.U16 R172, desc[UR36][R88.64] ;  /* 0x0000002458ac3981 */ /* 0x000ea2000c1e1520 */
[----:B------:R-:W-:Y:S01]  /*5670*/  IMAD.WIDE.U32 R8, R153, R14, R6 ;  /* 0x0000000e99087225 */ /* 0x000fe200078e0006 */
[----:B------:R-:W-:Y:S01]  /*5680*/  SHF.L.U64.HI R95, R4, 0x8, R5 ;  /* 0x00000008045f7819 */ /* 0x000fe20000010205 */
[----:B------:R-:W-:Y:S01]  /*5690*/  BSSY B1, `(.L_x_154) ;  /* 0x0000011000017945 */ /* 0x000fe20003800000 */
[----:B------:R-:W-:Y:S01]  /*56a0*/  ISETP.GT.AND P2, PT, R0, 0x1, P0 ;  /* 0x000000010000780c */ /* 0x000fe20000744270 */
[----:B------:R-:W-:-:S02]  /*56b0*/  IMAD.IADD R9, R97, 0x1, R9 ;  /* 0x0000000161097824 */ /* 0x000fc400078e0209 */
[----:B------:R-:W-:Y:S02]  /*56c0*/  IMAD.SHL.U32 R93, R4, 0x100, RZ ;  /* 0x00000100045d7824 */ /* 0x000fe400078e00ff */
[----:B--2---:R-:W-:-:S04]  /*56d0*/  IMAD.U32 R90, R172, 0x10000, RZ ;  /* 0x00010000ac5a7824 */ /* 0x004fc800078e00ff */
[----:B------:R-:W-:Y:S01]  /*56e0*/  FMUL R15, R90, R155 ;  /* 0x0000009b5a0f7220 */ /* 0x000fe20000400000 */
[----:B------:R-:W-:Y:S01]  /*56f0*/  IMAD.WIDE.U32 R90, R23, R12, R8 ;  /* 0x0000000c175a7225 */ /* 0x000fe200078e0008 */
[----:B------:R-:W-:-:S03]  /*5700*/  IADD3 R8, P1, R93, R158, RZ ;  /* 0x0000009e5d087210 */ /* 0x000fc60007f3e0ff */
[----:B------:R-:W-:Y:S01]  /*5710*/  FFMA R15, R24, R154, R15 ;  /* 0x0000009a180f7223 */ /* 0x000fe2000000000f */
[----:B------:R-:W-:Y:S01]  /*5720*/  IMAD.IADD R5, R13, 0x1, R91 ;  /* 0x000000010d057824 */ /* 0x000fe200078e025b */
[C---:B------:R-:W-:Y:S01]  /*5730*/  LEA R4, P4, R90.reuse, R10, 0x1 ;  /* 0x0000000a5a047211 */ /* 0x040fe200078808ff */
[----:B------:R-:W-:Y:S02]  /*5740*/  IMAD.X R9, R95, 0x1, R159, P1 ;  /* 0x000000015f097824 */ /* 0x000fe400008e069f */
[----:B------:R-:W-:Y:S02]  /*5750*/  F2FP.BF16.F32.PACK_AB R15, RZ, R15 ;  /* 0x0000000fff0f723e */ /* 0x000fe400000010ff */
[----:B------:R-:W-:-:S03]  /*5760*/  LEA.HI.X R5, R90, R11, R5, 0x1, P4 ;  /* 0x0000000b5a057211 */ /* 0x000fc600020f0c05 */
[----:B------:R0:W-:Y:S01]  /*5770*/  @P3 STG.E.U16 desc[UR36][R8.64], R15 ;  /* 0x0000000f08003986 */ /* 0x0001e2000c101524 */
[----:B------:R-:W-:Y:S05]  /*5780*/  @!P2 BRA `(.L_x_155) ;  /* 0x000000000004a947 */ /* 0x000fea0003800000 */
[----:B------:R1:W5:Y:S02]  /*5790*/  LDG.E.LTC128B.U16 R172, desc[UR36][R4.64+0x2] ;  /* 0x0000022404ac7981 */ /* 0x000364000c1e1520 */
.L_x_155:
[----:B------:R-:W-:Y:S05]  /*57a0*/  BSYNC B1 ;  /* 0x0000000000017941 */ /* 0x000fea0003800000 */
.L_x_154:
[----:B-----5:R-:W-:Y:S01]  /*57b0*/  IMAD.U32 R24, R172, 0x10000, RZ ;  /* 0x00010000ac187824 */ /* 0x020fe200078e00ff */
[----:B------:R-:W-:Y:S01]  /*57c0*/  ISETP.GT.AND P1, PT, R3, 0x88, PT ;  /* 0x000000880300780c */ /* 0x000fe20003f24270 */
[----:B0-----:R-:W-:Y:S01]  /*57d0*/  IMAD.WIDE.U32 R14, R153, R14, R162 ;  /* 0x0000000e990e7225 */ /* 0x001fe200078e00a2 */
[----:B------:R-:W-:Y:S03]  /*57e0*/  BSSY B1, `(.L_x_156) ;  /* 0x000000e000017945 */ /* 0x000fe60003800000 */
[----:B------:R-:W-:Y:S01]  /*57f0*/  FMUL R24, R24, R155 ;  /* 0x0000009b18187220 */ /* 0x000fe20000400000 */
[----:B------:R-:W-:Y:S02]  /*5800*/  ISETP.GT.AND P3, PT, R0, RZ, P1 ;  /* 0x000000ff0000720c */ /* 0x000fe40000f64270 */
[----:B------:R-:W-:Y:S01]  /*5810*/  IADD3 R21, P5, R20, R14, RZ ;  /* 0x0000000e14157210 */ /* 0x000fe20007fbe0ff */
[----:B------:R-:W-:Y:S01]  /*5820*/  FFMA R24, R25, R154, R24 ;  /* 0x0000009a19187223 */ /* 0x000fe20000000018 */
[----:B------:R-:W-:-:S02]  /*5830*/  IADD3 R97, R97, R15, RZ ;  /* 0x0000000f61617210 */ /* 0x000fc40007ffe0ff */
[----:B------:R-:W-:Y:S02]  /*5840*/  IADD3 R20, P4, R6, R14, RZ ;  /* 0x0000000e06147210 */ /* 0x000fe40007f9e0ff */
[----:B------:R-:W-:Y:S01]  /*5850*/  F2FP.BF16.F32.PACK_AB R24, RZ, R24 ;  /* 0x00000018ff18723e */ /* 0x000fe200000010ff */
[----:B------:R-:W-:Y:S01]  /*5860*/  IMAD.X R156, R97, 0x1, R157, P5 ;  /* 0x00000001619c7824 */ /* 0x000fe200028e069d */
[----:B------:R-:W-:-:S03]  /*5870*/  LEA R14, P5, R21, R10, 0x1 ;  /* 0x0000000a150e7211 */ /* 0x000fc600078a08ff */
[----:B------:R0:W-:Y:S01]  /*5880*/  @P2 STG.E.U16 desc[UR36][R8.64+0x2], R24 ;  /* 0x0000021808002986 */ /* 0x0001e2000c101524 */
[----:B------:R-:W-:Y:S01]  /*5890*/  LEA.HI.X R15, R21, R11, R156, 0x1, P5 ;  /* 0x0000000b150f7211 */ /* 0x000fe200028f0c9c */
[----:B------:R-:W-:Y:S08]  /*58a0*/  @!P3 BRA `(.L_x_157) ;  /* 0x000000000004b947 */ /* 0x000ff00003800000 */
[----:B------:R2:W5:Y:S02]  /*58b0*/  LDG.E.LTC128B.U16 R172, desc[UR36][R14.64] ;  /* 0x000000240eac7981 */ /* 0x000564000c1e1520 */
.L_x_157:
[----:B------:R-:W-:Y:S05]  /*58c0*/  BSYNC B1 ;  /* 0x0000000000017941 */ /* 0x000fea0003800000 */
.L_x_156:
[----:B-----5:R-:W-:Y:S01]  /*58d0*/  IMAD.U32 R6, R172, 0x10000, RZ ;  /* 0x00010000ac067824 */ /* 0x020fe200078e00ff */
[----:B------:R-:W-:Y:S01]  /*58e0*/  ISETP.GT.AND P2, PT, R0, 0x1, P1 ;  /* 0x000000010000780c */ /* 0x000fe20000f44270 */
[----:B------:R-:W-:Y:S01]  /*58f0*/  IMAD.X R21, R7, 0x1, R97, P4 ;  /* 0x0000000107157824 */ /* 0x000fe200020e0661 */
[----:B------:R-:W-:Y:S01]  /*5900*/  BSSY B1, `(.L_x_158) ;  /* 0x000000d000017945 */ /* 0x000fe20003800000 */
[----:B------:R-:W-:Y:S01]  /*5910*/  FMUL R3, R6, R155 ;  /* 0x0000009b06037220 */ /* 0x000fe20000400000 */
[----:B------:R-:W-:Y:S01]  /*5920*/  IADD3 R6, P4, R8, R165, RZ ;  /* 0x000000a508067210 */ /* 0x000fe20007f9e0ff */
[----:B--2---:R-:W-:-:S04]  /*5930*/  IMAD.WIDE.U32 R14, R23, R12, R20 ;  /* 0x0000000c170e7225 */ /* 0x004fc800078e0014 */
[----:B------:R-:W-:Y:S01]  /*5940*/  FFMA R3, R26, R154, R3 ;  /* 0x0000009a1a037223 */ /* 0x000fe20000000003 */
[----:B------:R-:W-:Y:S01]  /*5950*/  IMAD.X R7, R9, 0x1, R167, P4 ;  /* 0x0000000109077824 */ /* 0x000fe200020e06a7 */
[----:B------:R-:W-:Y:S01]  /*5960*/  LEA R10, P5, R14, R10, 0x1 ;  /* 0x0000000a0e0a7211 */ /* 0x000fe200078a08ff */
[----:B------:R-:W-:Y:S02]  /*5970*/  IMAD.IADD R13, R13, 0x1, R15 ;  /* 0x000000010d0d7824 */ /* 0x000fe400078e020f */
[----:B------:R-:W-:-:S03]  /*5980*/  F2FP.BF16.F32.PACK_AB R3, RZ, R3 ;  /* 0x00000003ff03723e */ /* 0x000fc600000010ff */
[----:B------:R-:W-:Y:S02]  /*5990*/  LEA.HI.X R11, R14, R11, R13, 0x1, P5 ;  /* 0x0000000b0e0b7211 */ /* 0x000fe400028f0c0d */
[----:B------:R2:W-:Y:S01]  /*59a0*/  @P3 STG.E.U16 desc[UR36][R6.64], R3 ;  /* 0x0000000306003986 */ /* 0x0005e2000c101524 */
[----:B------:R-:W-:Y:S05]  /*59b0*/  @!P2 BRA `(.L_x_159) ;  /* 0x000000000004a947 */ /* 0x000fea0003800000 */
[----:B------:R0:W5:Y:S02]  /*59c0*/  LDG.E.LTC128B.U16 R172, desc[UR36][R10.64+0x2] ;  /* 0x000002240aac7981 */ /* 0x000164000c1e1520 */
.L_x_159:
[----:B------:R-:W-:Y:S05]  /*59d0*/  BSYNC B1 ;  /* 0x0000000000017941 */ /* 0x000fea0003800000 */
.L_x_158:
[----:B-----5:R-:W-:Y:S01]  /*59e0*/  IMAD.U32 R12, R172, 0x10000, RZ ;  /* 0x00010000ac0c7824 */ /* 0x020fe200078e00ff */
[----:B------:R-:W-:Y:S01]  /*59f0*/  ISETP.GT.AND P3, PT, R0, 0x8, P0 ;  /* 0x000000080000780c */ /* 0x000fe20000764270 */
[----:B------:R-:W-:Y:S02]  /*5a00*/  BSSY B1, `(.L_x_160) ;  /* 0x0000007000017945 */ /* 0x000fe40003800000 */
[----:B------:R-:W-:-:S04]  /*5a10*/  FMUL R12, R12, R155 ;  /* 0x0000009b0c0c7220 */ /* 0x000fc80000400000 */
[----:B------:R-:W-:-:S05]  /*5a20*/  FFMA R12, R27, R154, R12 ;  /* 0x0000009a1b0c7223 */ /* 0x000fca000000000c */
[----:B------:R-:W-:-:S05]  /*5a30*/  F2FP.BF16.F32.PACK_AB R12, RZ, R12 ;  /* 0x0000000cff0c723e */ /* 0x000fca00000010ff */
[----:B------:R0:W-:Y:S01]  /*5a40*/  @P2 STG.E.U16 desc[UR36][R6.64+0x2], R12 ;  /* 0x0000020c06002986 */ /* 0x0001e2000c101524 */
[----:B------:R-:W-:Y:S05]  /*5a50*/  @!P3 BRA `(.L_x_161) ;  /* 0x000000000004b947 */ /* 0x000fea0003800000 */
[----:B------:R0:W5:Y:S02]  /*5a60*/  LDG.E.LTC128B.U16 R172, desc[UR36][R4.64+0x10] ;  /* 0x0000102404ac7981 */ /* 0x000164000c1e1520 */
.L_x_161:
[----:B------:R-:W-:Y:S05]  /*5a70*/  BSYNC B1 ;  /* 0x0000000000017941 */ /* 0x000fea0003800000 */
.L_x_160:
[----:B0-2--5:R-:W-:Y:S01]  /*5a80*/  IMAD.U32 R6, R172, 0x10000, RZ ;  /* 0x00010000ac067824 */ /* 0x025fe200078e00ff */
[----:B------:R-:W-:Y:S01]  /*5a90*/  ISETP.GT.AND P2, PT, R0, 0x9, P0 ;  /* 0x000000090000780c */ /* 0x000fe20000744270 */
[----:B------:R-:W-:Y:S01]  /*5aa0*/  IMAD.MOV.U32 R7, RZ, RZ, R9 ;  /* 0x000000ffff077224 */ /* 0x000fe200078e0009 */
[----:B------:R-:W-:Y:S01]  /*5ab0*/  BSSY B1, `(.L_x_162) ;  /* 0x0000008000017945 */ /* 0x000fe20003800000 */
[----:B------:R-:W-:Y:S01]  /*5ac0*/  FMUL R3, R6, R155 ;  /* 0x0000009b06037220 */ /* 0x000fe20000400000 */
[----:B------:R-:W-:-:S03]  /*5ad0*/  IMAD.MOV.U32 R6, RZ, RZ, R8 ;  /* 0x000000ffff067224 */ /* 0x000fc600078e0008 */
[----:B------:R-:W-:-:S05]  /*5ae0*/  FFMA R3, R28, R154, R3 ;  /* 0x0000009a1c037223 */ /* 0x000fca0000000003 */
[----:B------:R-:W-:-:S05]  /*5af0*/  F2FP.BF16.F32.PACK_AB R3, RZ, R3 ;  /* 0x00000003ff03723e */ /* 0x000fca00000010ff */
[----:B------:R0:W-:Y:S01]  /*5b00*/  @P3 STG.E.U16 desc[UR36][R6.64+0x10], R3 ;  /* 0x0000100306003986 */ /* 0x0001e2000c101524 */
[----:B------:R-:W-:Y:S05]  /*5b10*/  @!P2 BRA `(.L_x_163) ;  /* 0x000000000004a947 */ /* 0x000fea0003800000 */
[----:B------:R2:W5:Y:S02]  /*5b20*/  LDG.E.LTC128B.U16 R172, desc[UR36][R4.64+0x12] ;  /* 0x0000122404ac7981 */ /* 0x000564000c1e1520 */
.L_x_163:
[----:B------:R-:W-:Y:S05]  /*5b30*/  BSYNC B1 ;  /* 0x0000000000017941 */ /* 0x000fea0003800000 */
.L_x_162:
[----:B-----5:R-:W-:Y:S01]  /*5b40*/  SHF.L.U32 R12, R172, 0x10, RZ ;  /* 0x00000010ac0c7819 */ /* 0x020fe200000006ff */
[----:B------:R-:W-:Y:S01]  /*5b50*/  BSSY B1, `(.L_x_164) ;  /* 0x0000008000017945 */ /* 0x000fe20003800000 */
[----:B------:R-:W-:-:S03]  /*5b60*/  ISETP.GT.AND P4, PT, R0, 0x8, P1 ;  /* 0x000000080000780c */ /* 0x000fc60000f84270 */
[----:B------:R-:W-:-:S04]  /*5b70*/  FMUL R12, R12, R155 ;  /* 0x0000009b0c0c7220 */ /* 0x000fc80000400000 */
[----:B------:R-:W-:-:S05]  /*5b80*/  FFMA R12, R29, R154, R12 ;  /* 0x0000009a1d0c7223 */ /* 0x000fca000000000c */
[----:B------:R-:W-:-:S05]  /*5b90*/  F2FP.BF16.F32.PACK_AB R12, RZ, R12 ;  /* 0x0000000cff0c723e */ /* 0x000fca00000010ff */
[----:B------:R0:W-:Y:S01]  /*5ba0*/  @P2 STG.E.U16 desc[UR36][R6.64+0x12], R12 ;  /* 0x0000120c06002986 */ /* 0x0001e2000c101524 */
[----:B------:R-:W-:Y:S05]  /*5bb0*/  @!P4 BRA `(.L_x_165) ;  /* 0x000000000004c947 */ /* 0x000fea0003800000 */
[----:B------:R0:W5:Y:S02]  /*5bc0*/  LDG.E.LTC128B.U16 R172, desc[UR36][R10.64+0x10] ;  /* 0x000010240aac7981 */ /* 0x000164000c1e1520 */
.L_x_165:
[----:B------:R-:W-:Y:S05]  /*5bd0*/  BSYNC B1 ;  /* 0x0000000000017941 */ /* 0x000fea0003800000 */
.L_x_164:
[----:B0----5:R-:W-:Y:S01]  /*5be0*/  IMAD.U32 R12, R172, 0x10000, RZ ;  /* 0x00010000ac0c7824 */ /* 0x021fe200078e00ff */
[----:B------:R-:W-:Y:S01]  /*5bf0*/  IADD3 R8, P3, R165, R8, RZ ;  /* 0x00000008a5087210 */ /* 0x000fe20007f7e0ff */
[----:B------:R-:W-:Y:S01]  /*5c00*/  BSSY B1, `(.L_x_166) ;  /* 0x0000009000017945 */ /* 0x000fe20003800000 */
[----:B------:R-:W-:Y:S01]  /*5c10*/  ISETP.GT.AND P2, PT, R0, 0x9, P1 ;  /* 0x000000090000780c */ /* 0x000fe20000f44270 */
[----:B------:R-:W-:Y:S02]  /*5c20*/  FMUL R3, R12, R155 ;  /* 0x0000009b0c037220 */ /* 0x000fe40000400000 */
[----:B------:R-:W-:Y:S02]  /*5c30*/  IMAD.X R9, R167, 0x1, R9, P3 ;  /* 0x00000001a7097824 */ /* 0x000fe400018e0609 */
[----:B------:R-:W-:-:S05]  /*5c40*/  FFMA R3, R30, R154, R3 ;  /* 0x0000009a1e037223 */ /* 0x000fca0000000003 */
[----:B------:R-:W-:-:S05]  /*5c50*/  F2FP.BF16.F32.PACK_AB R3, RZ, R3 ;  /* 0x00000003ff03723e */ /* 0x000fca00000010ff */
[----:B------:R0:W-:Y:S01]  /*5c60*/  @P4 STG.E.U16 desc[UR36][R8.64+0x10], R3 ;  /* 0x0000100308004986 */ /* 0x0001e2000c101524 */
[----:B------:R-:W-:Y:S05]  /*5c70*/  @!P2 BRA `(.L_x_167) ;  /* 0x000000000004a947 */ /* 0x000fea0003800000 */
[----:B------:R0:W5:Y:S02]  /*5c80*/  LDG.E.LTC128B.U16 R172, desc[UR36][R10.64+0x12] ;  /* 0x000012240aac7981 */ /* 0x000164000c1e1520 */
.L_x_167:
[----:B------:R-:W-:Y:S05]  /*5c90*/  BSYNC B1 ;  /* 0x0000000000017941 */ /* 0x000fea0003800000 */
.L_x_166:
[----:B0----5:R-:W-:Y:S01]  /*5ca0*/  IMAD.U32 R8, R172, 0x10000, RZ ;  /* 0x00010000ac087824 */ /* 0x021fe200078e00ff */
[----:B------:R-:W-:Y:S01]  /*5cb0*/  ISETP.GT.AND P3, PT, R0, 0x10, P0 ;  /* 0x000000100000780c */ /* 0x000fe20000764270 */
[----:B------:R-:W-:Y:S02]  /*5cc0*/  BSSY B1, `(.L_x_168) ;  /* 0x0000009000017945 */ /* 0x000fe40003800000 */
[----:B------:R-:W-:-:S04]  /*5cd0*/  FMUL R8, R8, R155 ;  /* 0x0000009b08087220 */ /* 0x000fc80000400000 */
[----:B------:R-:W-:Y:S01]  /*5ce0*/  FFMA R31, R31, R154, R8 ;  /* 0x0000009a1f1f7223 */ /* 0x000fe20000000008 */
[----:B------:R-:W-:-:S04]  /*5cf0*/  IADD3 R8, P4, P5, R165, R158, R93 ;  /* 0x0000009ea5087210 */ /* 0x000fc80007d9e05d */
[----:B------:R-:W-:Y:S02]  /*5d00*/  F2FP.BF16.F32.PACK_AB R31, RZ, R31 ;  /* 0x0000001fff1f723e */ /* 0x000fe400000010ff */
[----:B------:R-:W-:-:S05]  /*5d10*/  IADD3.X R9, R167, R159, R95, P4, P5 ;  /* 0x0000009fa7097210 */ /* 0x000fca00027ea45f */
[----:B------:R0:W-:Y:S01]  /*5d20*/  @P2 STG.E.U16 desc[UR36][R8.64+0x12], R31 ;  /* 0x0000121f08002986 */ /* 0x0001e2000c101524 */
[----:B------:R-:W-:Y:S05]  /*5d30*/  @!P3 BRA `(.L_x_169) ;  /* 0x000000000004b947 */ /* 0x000fea0003800000 */
[----:B------:R0:W5:Y:S02]  /*5d40*/  LDG.E.LTC128B.U16 R172, desc[UR36][R4.64+0x20] ;  /* 0x0000202404ac7981 */ /* 0x000164000c1e1520 */
.L_x_169:
[----:B------:R-:W-:Y:S05]  /*5d50*/  BSYNC B1 ;  /* 0x0000000000017941 */ /* 0x000fea0003800000 */
.L_x_168:
        /* <DEDUP_REMOVED lines=9> */
.L_x_171:
[----:B------:R-:W-:Y:S05]  /*5df0*/  BSYNC B1 ;  /* 0x0000000000017941 */ /* 0x000fea0003800000 */
.L_x_170:
        /* <DEDUP_REMOVED lines=9> */
.L_x_173:
[----:B------:R-:W-:Y:S05]  /*5e90*/  BSYNC B1 ;  /* 0x0000000000017941 */ /* 0x000fea0003800000 */
.L_x_172:
[----:B0----5:R-:W-:Y:S01]  /*5ea0*/  IMAD.U32 R12, R172, 0x10000, RZ ;  /* 0x00010000ac0c7824 */ /* 0x021fe200078e00ff */
        /* <DEDUP_REMOVED lines=8> */
.L_x_175:
[----:B------:R-:W-:Y:S05]  /*5f30*/  BSYNC B1 ;  /* 0x0000000000017941 */ /* 0x000fea0003800000 */
.L_x_174:
        /* <DEDUP_REMOVED lines=9> */
.L_x_177:
[----:B------:R-:W-:Y:S05]  /*5fd0*/  BSYNC B1 ;  /* 0x0000000000017941 */ /* 0x000fea0003800000 */
.L_x_176:
        /* <DEDUP_REMOVED lines=9> */
.L_x_179:
[----:B------:R-:W-:Y:S05]  /*6070*/  BSYNC B1 ;  /* 0x0000000000017941 */ /* 0x000fea0003800000 */
.L_x_178:
        /* <DEDUP_REMOVED lines=9> */
.L_x_181:
[----:B------:R-:W-:Y:S05]  /*6110*/  BSYNC B1 ;  /* 0x0000000000017941 */ /* 0x000fea0003800000 */
.L_x_180:
[----:B0----5:R-:W-:Y:S01]  /*6120*/  SHF.L.U32 R12, R172, 0x10, RZ ;  /* 0x00000010ac0c7819 */ /* 0x021fe200000006ff */
        /* <DEDUP_REMOVED lines=8> */
.L_x_183:
[----:B------:R-:W-:Y:S05]  /*61b0*/  BSYNC B1 ;  /* 0x0000000000017941 */ /* 0x000fea0003800000 */
.L_x_182:
        /* <DEDUP_REMOVED lines=9> */
.L_x_185:
[----:B------:R-:W-:Y:S05]  /*6250*/  BSYNC B1 ;  /* 0x0000000000017941 */ /* 0x000fea0003800000 */
.L_x_184:
        /* <DEDUP_REMOVED lines=9> */
.L_x_187:
[----:B------:R-:W-:Y:S05]  /*62f0*/  BSYNC B1 ;  /* 0x0000000000017941 */ /* 0x000fea0003800000 */
.L_x_186:
        /* <DEDUP_REMOVED lines=9> */
.L_x_189:
[----:B------:R-:W-:Y:S05]  /*6390*/  BSYNC B1 ;  /* 0x0000000000017941 */ /* 0x000fea0003800000 */
.L_x_188:
        /* <DEDUP_REMOVED lines=9> */
.L_x_191:
[----:B------:R-:W-:Y:S05]  /*6430*/  BSYNC B1 ;  /* 0x0000000000017941 */ /* 0x000fea0003800000 */
.L_x_190:
        /* <DEDUP_REMOVED lines=9> */
.L_x_193:
[----:B------:R-:W-:Y:S05]  /*64d0*/  BSYNC B1 ;  /* 0x0000000000017941 */ /* 0x000fea0003800000 */
.L_x_192:
        /* <DEDUP_REMOVED lines=9> */
.L_x_195:
[----:B------:R-:W-:Y:S05]  /*6570*/  BSYNC B1 ;  /* 0x0000000000017941 */ /* 0x000fea0003800000 */
.L_x_194:
        /* <DEDUP_REMOVED lines=9> */
.L_x_197:
[----:B------:R-:W-:Y:S05]  /*6610*/  BSYNC B1 ;  /* 0x0000000000017941 */ /* 0x000fea0003800000 */
.L_x_196:
        /* <DEDUP_REMOVED lines=9> */
.L_x_199:
[----:B------:R-:W-:Y:S05]  /*66b0*/  BSYNC B1 ;  /* 0x0000000000017941 */ /* 0x000fea0003800000 */
.L_x_198:
        /* <DEDUP_REMOVED lines=9> */
.L_x_201:
[----:B------:R-:W-:Y:S05]  /*6750*/  BSYNC B1 ;  /* 0x0000000000017941 */ /* 0x000fea0003800000 */
.L_x_200:
        /* <DEDUP_REMOVED lines=9> */
.L_x_203:
[----:B------:R-:W-:Y:S05]  /*67f0*/  BSYNC B1 ;  /* 0x0000000000017941 */ /* 0x000fea0003800000 */
.L_x_202:
        /* <DEDUP_REMOVED lines=9> */
.L_x_205:
[----:B------:R-:W-:Y:S05]  /*6890*/  BSYNC B1 ;  /* 0x0000000000017941 */ /* 0x000fea0003800000 */
.L_x_204:
        /* <DEDUP_REMOVED lines=9> */
.L_x_207:
[----:B------:R-:W-:Y:S05]  /*6930*/  BSYNC B1 ;  /* 0x0000000000017941 */ /* 0x000fea0003800000 */
.L_x_206:
        /* <DEDUP_REMOVED lines=9> */
.L_x_209:
[----:B------:R-:W-:Y:S05]  /*69d0*/  BSYNC B1 ;  /* 0x0000000000017941 */ /* 0x000fea0003800000 */
.L_x_208:
        /* <DEDUP_REMOVED lines=9> */
.L_x_211:
[----:B------:R-:W-:Y:S05]  /*6a70*/  BSYNC B1 ;  /* 0x0000000000017941 */ /* 0x000fea0003800000 */
.L_x_210:
        /* <DEDUP_REMOVED lines=9> */
.L_x_213:
[----:B------:R-:W-:Y:S05]  /*6b10*/  BSYNC B1 ;  /* 0x0000000000017941 */ /* 0x000fea0003800000 */
.L_x_212:
        /* <DEDUP_REMOVED lines=9> */
.L_x_215:
[----:B------:R-:W-:Y:S05]  /*6bb0*/  BSYNC B1 ;  /* 0x0000000000017941 */ /* 0x000fea0003800000 */
.L_x_214:
        /* <DEDUP_REMOVED lines=9> */
.L_x_217:
[----:B------:R-:W-:Y:S05]  /*6c50*/  BSYNC B1 ;  /* 0x0000000000017941 */ /* 0x000fea0003800000 */
.L_x_216:
        /* <DEDUP_REMOVED lines=9> */
.L_x_219:
[----:B------:R-:W-:Y:S05]  /*6cf0*/  BSYNC B1 ;  /* 0x0000000000017941 */ /* 0x000fea0003800000 */
.L_x_218:
        /* <DEDUP_REMOVED lines=9> */
.L_x_221:
[----:B------:R-:W-:Y:S05]  /*6d90*/  BSYNC B1 ;  /* 0x0000000000017941 */ /* 0x000fea0003800000 */
.L_x_220:
        /* <DEDUP_REMOVED lines=9> */
.L_x_223:
[----:B------:R-:W-:Y:S05]  /*6e30*/  BSYNC B1 ;  /* 0x0000000000017941 */ /* 0x000fea0003800000 */
.L_x_222:
        /* <DEDUP_REMOVED lines=9> */
.L_x_225:
[----:B------:R-:W-:Y:S05]  /*6ed0*/  BSYNC B1 ;  /* 0x0000000000017941 */ /* 0x000fea0003800000 */
.L_x_224:
        /* <DEDUP_REMOVED lines=9> */
.L_x_227:
[----:B------:R-:W-:Y:S05]  /*6f70*/  BSYNC B1 ;  /* 0x0000000000017941 */ /* 0x000fea0003800000 */
.L_x_226:
        /* <DEDUP_REMOVED lines=9> */
.L_x_229:
[----:B------:R-:W-:Y:S05]  /*7010*/  BSYNC B1 ;  /* 0x0000000000017941 */ /* 0x000fea0003800000 */
.L_x_228:
        /* <DEDUP_REMOVED lines=9> */
.L_x_231:
[----:B------:R-:W-:Y:S05]  /*70b0*/  BSYNC B1 ;  /* 0x0000000000017941 */ /* 0x000fea0003800000 */
.L_x_230:
        /* <DEDUP_REMOVED lines=9> */
.L_x_233:
[----:B------:R-:W-:Y:S05]  /*7150*/  BSYNC B1 ;  /* 0x0000000000017941 */ /* 0x000fea0003800000 */
.L_x_232:
        /* <DEDUP_REMOVED lines=9> */
.L_x_235:
[----:B------:R-:W-:Y:S05]  /*71f0*/  BSYNC B1 ;  /* 0x0000000000017941 */ /* 0x000fea0003800000 */
.L_x_234:
        /* <DEDUP_REMOVED lines=9> */
.L_x_237:
[----:B------:R-:W-:Y:S05]  /*7290*/  BSYNC B1 ;  /* 0x0000000000017941 */ /* 0x000fea0003800000 */
.L_x_236:
        /* <DEDUP_REMOVED lines=9> */
.L_x_239:
[----:B------:R-:W-:Y:S05]  /*7330*/  BSYNC B1 ;  /* 0x0000000000017941 */ /* 0x000fea0003800000 */
.L_x_238:
        /* <DEDUP_REMOVED lines=9> */
.L_x_241:
[----:B------:R-:W-:Y:S05]  /*73d0*/  BSYNC B1 ;  /* 0x0000000000017941 */ /* 0x000fea0003800000 */
.L_x_240:
        /* <DEDUP_REMOVED lines=9> */
.L_x_243:
[----:B------:R-:W-:Y:S05]  /*7470*/  BSYNC B1 ;  /* 0x0000000000017941 */ /* 0x000fea0003800000 */
.L_x_242:
        /* <DEDUP_REMOVED lines=9> */
.L_x_245:
[----:B------:R-:W-:Y:S05]  /*7510*/  BSYNC B1 ;  /* 0x0000000000017941 */ /* 0x000fea0003800000 */
.L_x_244:
        /* <DEDUP_REMOVED lines=9> */
.L_x_247:
[----:B------:R-:W-:Y:S05]  /*75b0*/  BSYNC B1 ;  /* 0x0000000000017941 */ /* 0x000fea0003800000 */
.L_x_246:
        /* <DEDUP_REMOVED lines=9> */
.L_x_249:
[----:B------:R-:W-:Y:S05]  /*7650*/  BSYNC B1 ;  /* 0x0000000000017941 */ /* 0x000fea0003800000 */
.L_x_248:
        /* <DEDUP_REMOVED lines=9> */
.L_x_251:
[----:B------:R-:W-:Y:S05]  /*76f0*/  BSYNC B1 ;  /* 0x0000000000017941 */ /* 0x000fea0003800000 */
.L_x_250:
        /* <DEDUP_REMOVED lines=9> */
.L_x_253:
[----:B------:R-:W-:Y:S05]  /*7790*/  BSYNC B1 ;  /* 0x0000000000017941 */ /* 0x000fea0003800000 */
.L_x_252:
        /* <DEDUP_REMOVED lines=9> */
.L_x_255:
[----:B------:R-:W-:Y:S05]  /*7830*/  BSYNC B1 ;  /* 0x0000000000017941 */ /* 0x000fea0003800000 */
.L_x_254:
        /* <DEDUP_REMOVED lines=9> */
.L_x_257:
[----:B------:R-:W-:Y:S05]  /*78d0*/  BSYNC B1 ;  /* 0x0000000000017941 */ /* 0x000fea0003800000 */
.L_x_256:
        /* <DEDUP_REMOVED lines=9> */
.L_x_259:
[----:B------:R-:W-:Y:S05]  /*7970*/  BSYNC B1 ;  /* 0x0000000000017941 */ /* 0x000fea0003800000 */
.L_x_258:
        /* <DEDUP_REMOVED lines=9> */
.L_x_261:
[----:B------:R-:W-:Y:S05]  /*7a10*/  BSYNC B1 ;  /* 0x0000000000017941 */ /* 0x000fea0003800000 */
.L_x_260:
        /* <DEDUP_REMOVED lines=9> */
.L_x_263:
[----:B------:R-:W-:Y:S05]  /*7ab0*/  BSYNC B1 ;  /* 0x0000000000017941 */ /* 0x000fea0003800000 */
.L_x_262:
        /* <DEDUP_REMOVED lines=9> */
.L_x_265:
[----:B------:R-:W-:Y:S05]  /*7b50*/  BSYNC B1 ;  /* 0x0000000000017941 */ /* 0x000fea0003800000 */
.L_x_264:
        /* <DEDUP_REMOVED lines=9> */
.L_x_267:
[----:B------:R-:W-:Y:S05]  /*7bf0*/  BSYNC B1 ;  /* 0x0000000000017941 */ /* 0x000fea0003800000 */
.L_x_266:
        /* <DEDUP_REMOVED lines=9> */
.L_x_269:
[----:B------:R-:W-:Y:S05]  /*7c90*/  BSYNC B1 ;  /* 0x0000000000017941 */ /* 0x000fea0003800000 */
.L_x_268:
        /* <DEDUP_REMOVED lines=9> */
.L_x_271:
[----:B------:R-:W-:Y:S05]  /*7d30*/  BSYNC B1 ;  /* 0x0000000000017941 */ /* 0x000fea0003800000 */
.L_x_270:
        /* <DEDUP_REMOVED lines=9> */
.L_x_273:
[----:B------:R-:W-:Y:S05]  /*7dd0*/  BSYNC B1 ;  /* 0x0000000000017941 */ /* 0x000fea0003800000 */
.L_x_272:
        /* <DEDUP_REMOVED lines=9> */
.L_x_275:
[----:B------:R-:W-:Y:S05]  /*7e70*/  BSYNC B1 ;  /* 0x0000000000017941 */ /* 0x000fea0003800000 */
.L_x_274:
[----:B012--5:R-:W-:Y:S01]  /*7e80*/  IMAD.U32 R4, R172, 0x10000, RZ ;  /* 0x00010000ac047824 */ /* 0x027fe200078e00ff */
        /* <DEDUP_REMOVED lines=8> */
.L_x_277:
[----:B------:R-:W-:Y:S05]  /*7f10*/  BSYNC B1 ;  /* 0x0000000000017941 */ /* 0x000fea0003800000 */
.L_x_276:
[----:B0----5:R-:W-:Y:S01]  /*7f20*/  SHF.L.U32 R4, R172, 0x10, RZ ;  /* 0x00000010ac047819 */ /* 0x021fe200000006ff */
[----:B------:R-:W-:Y:S01]  /*7f30*/  @P2 IMAD.MOV.U32 R5, RZ, RZ, R9 ;  /* 0x000000ffff052224 */ /* 0x000fe200078e0009 */
[----:B------:R-:W-:Y:S01]  /*7f40*/  ISETP.GT.AND P1, PT, R0, 0x79, P1 ;  /* 0x000000790000780c */ /* 0x000fe20000f24270 */
[----:B------:R-:W-:Y:S02]  /*7f50*/  BSSY B1, `(.L_x_278) ;  /* 0x0000008000017945 */ /* 0x000fe40003800000 */
[----:B------:R-:W-:Y:S01]  /*7f60*/  FMUL R3, R4, R155 ;  /* 0x0000009b04037220 */ /* 0x000fe20000400000 */
[----:B------:R-:W-:-:S03]  /*7f70*/  @P2 IMAD.MOV.U32 R4, RZ, RZ, R8 ;  /* 0x000000ffff042224 */ /* 0x000fc600078e0008 */
[----:B------:R-:W-:-:S05]  /*7f80*/  FFMA R3, R86, R154, R3 ;  /* 0x0000009a56037223 */ /* 0x000fca0000000003 */
[----:B------:R-:W-:-:S05]  /*7f90*/  F2FP.BF16.F32.PACK_AB R3, RZ, R3 ;  /* 0x00000003ff03723e */ /* 0x000fca00000010ff */
[----:B------:R0:W-:Y:S01]  /*7fa0*/  @P2 STG.E.U16 desc[UR36][R4.64+0xf0], R3 ;  /* 0x0000f00304002986 */ /* 0x0001e2000c101524 */
[----:B------:R-:W-:Y:S05]  /*7fb0*/  @!P1 BRA `(.L_x_279) ;  /* 0x0000000000049947 */ /* 0x000fea0003800000 */
[----:B------:R2:W5:Y:S02]  /*7fc0*/  LDG.E.LTC128B.U16 R172, desc[UR36][R10.64+0xf2] ;  /* 0x0000f2240aac7981 */ /* 0x000564000c1e1520 */
.L_x_279:
[----:B------:R-:W-:Y:S05]  /*7fd0*/  BSYNC B1 ;  /* 0x0000000000017941 */ /* 0x000fea0003800000 */
.L_x_278:
[----:B------:R-:W-:Y:S05]  /*7fe0*/  @!P1 BRA `(.L_x_280) ;  /* 0x00000024004c9947 */ /* 0x000fea0003800000 */
[----:B-----5:R-:W-:-:S04]  /*7ff0*/  IMAD.U32 R172, R172, 0x10000, RZ ;  /* 0x00010000acac7824 */ /* 0x020fc800078e00ff */
[----:B------:R-:W-:-:S04]  /*8000*/  FMUL R172, R172, R155 ;  /* 0x0000009bacac7220 */ /* 0x000fc80000400000 */
[----:B------:R-:W-:-:S05]  /*8010*/  FFMA R172, R87, R154, R172 ;  /* 0x0000009a57ac7223 */ /* 0x000fca00000000ac */
[----:B------:R-:W-:-:S05]  /*8020*/  F2FP.BF16.F32.PACK_AB R172, RZ, R172 ;  /* 0x000000acffac723e */ /* 0x000fca00000010ff */
[----:B------:R0:W-:Y:S01]  /*8030*/  STG.E.U16 desc[UR36][R8.64+0xf2], R172 ;  /* 0x0000f2ac08007986 */ /* 0x0001e2000c101524 */
[----:B------:R-:W-:Y:S05]  /*8040*/  BRA `(.L_x_280) ;  /* 0x0000002400347947 */ /* 0x000fea0003800000 */
.L_x_29:
[----:B------:R-:W-:Y:S01]  /*8050*/  ULDC.64 UR4, c[0x0][0x5c0] ;  /* 0x0001700000047ab9 */ /* 0x000fe20000000a00 */
[-C--:B------:R-:W-:Y:S01]  /*8060*/  FMUL R88, R88, R154.reuse ;  /* 0x0000009a58587220 */ /* 0x080fe20000400000 */
[----:B------:R-:W-:Y:S01]  /*8070*/  LEA R8, P0, R166, UR4, 0x1 ;  /* 0x00000004a6087c11 */ /* 0x000fe2000f8008ff */
[----:B------:R-:W-:Y:S01]  /*8080*/  IMAD.SHL.U32 R7, R4, 0x10, RZ ;  /* 0x0000001004077824 */ /* 0x000fe200078e00ff */
[----:B------:R-:W-:Y:S01]  /*8090*/  ISETP.GT.AND P2, PT, R0, 0x1, P3 ;  /* 0x000000010000780c */ /* 0x000fe20001f44270 */
[-C--:B------:R-:W-:Y:S01]  /*80a0*/  FMUL R89, R89, R154.reuse ;  /* 0x0000009a59597220 */ /* 0x080fe20000400000 */
[----:B------:R-:W-:Y:S01]  /*80b0*/  LEA.HI.X R9, R166, UR5, R169, 0x1, P0 ;  /* 0x00000005a6097c11 */ /* 0x000fe200080f0ca9 */
[-C--:B------:R-:W-:Y:S01]  /*80c0*/  FMUL R90, R90, R154.reuse ;  /* 0x0000009a5a5a7220 */ /* 0x080fe20000400000 */
[----:B------:R-:W-:Y:S01]  /*80d0*/  ISETP.GT.AND P0, PT, R3, 0x8, PT ;  /* 0x000000080300780c */ /* 0x000fe20003f04270 */
[----:B------:R-:W-:Y:S01]  /*80e0*/  FMUL R91, R91, R154 ;  /* 0x0000009a5b5b7220 */ /* 0x000fe20000400000 */
[----:B------:R-:W-:Y:S01]  /*80f0*/  F2FP.BF16.F32.PACK_AB R88, RZ, R88 ;  /* 0x00000058ff58723e */ /* 0x000fe200000010ff */
[-C--:B------:R-:W-:Y:S01]  /*8100*/  FMUL R92, R92, R154.reuse ;  /* 0x0000009a5c5c7220 */ /* 0x080fe20000400000 */
[----:B------:R-:W-:Y:S01]  /*8110*/  ISETP.GT.AND P4, PT, R0, RZ, P0 ;  /* 0x000000ff0000720c */ /* 0x000fe20000784270 */
[----:B------:R-:W-:Y:S01]  /*8120*/  FMUL R93, R93, R154 ;  /* 0x0000009a5d5d7220 */ /* 0x000fe20000400000 */
[----:B------:R-:W-:Y:S01]  /*8130*/  SHF.L.U64.HI R6, R4, 0x4, R5 ;  /* 0x0000000404067819 */ /* 0x000fe20000010205 */
[----:B------:R-:W-:Y:S01]  /*8140*/  @P1 STG.E.U16 desc[UR36][R8.64], R88 ;  /* 0x0000005808001986 */ /* 0x000fe2000c101524 */
[----:B------:R-:W-:Y:S01]  /*8150*/  IADD3 R10, P5, R7, R8, RZ ;  /* 0x00000008070a7210 */ /* 0x000fe20007fbe0ff */
[-C--:B------:R-:W-:Y:S01]  /*8160*/  FMUL R94, R94, R154.reuse ;  /* 0x0000009a5e5e7220 */ /* 0x080fe20000400000 */
[----:B------:R-:W-:Y:S01]  /*8170*/  ISETP.GT.AND P1, PT, R0, 0x1, P0 ;  /* 0x000000010000780c */ /* 0x000fe20000724270 */
[----:B------:R-:W-:Y:S01]  /*8180*/  FMUL R95, R95, R154 ;  /* 0x0000009a5f5f7220 */ /* 0x000fe20000400000 */
[----:B------:R-:W-:Y:S01]  /*8190*/  F2FP.BF16.F32.PACK_AB R89, RZ, R89 ;  /* 0x00000059ff59723e */ /* 0x000fe200000010ff */
[----:B------:R-:W-:Y:S01]  /*81a0*/  IMAD.X R11, R6, 0x1, R9, P5 ;  /* 0x00000001060b7824 */ /* 0x000fe200028e0609 */
[----:B------:R-:W-:Y:S01]  /*81b0*/  F2FP.BF16.F32.PACK_AB R90, RZ, R90 ;  /* 0x0000005aff5a723e */ /* 0x000fe200000010ff */
[-C--:B------:R-:W-:Y:S01]  /*81c0*/  FMUL R96, R96, R154.reuse ;  /* 0x0000009a60607220 */ /* 0x080fe20000400000 */
[----:B------:R-:W-:Y:S01]  /*81d0*/  F2FP.BF16.F32.PACK_AB R91, RZ, R91 ;  /* 0x0000005bff5b723e */ /* 0x000fe200000010ff */
[----:B------:R-:W-:Y:S01]  /*81e0*/  @P2 STG.E.U16 desc[UR36][R8.64+0x2], R89 ;  /* 0x0000025908002986 */ /* 0x000fe2000c101524 */
[C---:B------:R-:W-:Y:S01]  /*81f0*/  ISETP.GT.AND P5, PT, R0.reuse, 0x9, P3 ;  /* 0x000000090000780c */ /* 0x040fe20001fa4270 */
[-C--:B------:R-:W-:Y:S01]  /*8200*/  FMUL R97, R97, R154.reuse ;  /* 0x0000009a61617220 */ /* 0x080fe20000400000 */
[C---:B------:R-:W-:Y:S01]  /*8210*/  ISETP.GT.AND P2, PT, R0.reuse, 0x8, P0 ;  /* 0x000000080000780c */ /* 0x040fe20000744270 */
[----:B------:R-:W-:Y:S01]  /*8220*/  @P4 STG.E.U16 desc[UR36][R10.64], R90 ;  /* 0x0000005a0a004986 */ /* 0x000fe2000c101524 */
[----:B------:R-:W-:Y:S01]  /*8230*/  ISETP.GT.AND P4, PT, R0, 0x8, P3 ;  /* 0x000000080000780c */ /* 0x000fe20001f84270 */
[----:B------:R-:W-:Y:S01]  /*8240*/  FMUL R98, R98, R154 ;  /* 0x0000009a62627220 */ /* 0x000fe20000400000 */
[----:B------:R-:W-:Y:S01]  /*8250*/  F2FP.BF16.F32.PACK_AB R92, RZ, R92 ;  /* 0x0000005cff5c723e */ /* 0x000fe200000010ff */
[----:B------:R-:W-:Y:S01]  /*8260*/  @P1 STG.E.U16 desc[UR36][R10.64+0x2], R91 ;  /* 0x0000025b0a001986 */ /* 0x000fe2000c101524 */
[----:B------:R-:W-:Y:S01]  /*8270*/  ISETP.GT.AND P1, PT, R0, 0x9, P0 ;  /* 0x000000090000780c */ /* 0x000fe20000724270 */
[-C--:B------:R-:W-:Y:S01]  /*8280*/  FMUL R99, R99, R154.reuse ;  /* 0x0000009a63637220 */ /* 0x080fe20000400000 */
[----:B------:R-:W-:Y:S01]  /*8290*/  F2FP.BF16.F32.PACK_AB R93, RZ, R93 ;  /* 0x0000005dff5d723e */ /* 0x000fe200000010ff */
[----:B------:R-:W-:Y:S01]  /*82a0*/  FMUL R100, R100, R154 ;  /* 0x0000009a64647220 */ /* 0x000fe20000400000 */
[----:B------:R-:W-:Y:S01]  /*82b0*/  F2FP.BF16.F32.PACK_AB R94, RZ, R94 ;  /* 0x0000005eff5e723e */ /* 0x000fe200000010ff */
[-C--:B------:R-:W-:Y:S01]  /*82c0*/  FMUL R101, R101, R154.reuse ;  /* 0x0000009a65657220 */ /* 0x080fe20000400000 */
[----:B------:R-:W-:Y:S01]  /*82d0*/  F2FP.BF16.F32.PACK_AB R95, RZ, R95 ;  /* 0x0000005fff5f723e */ /* 0x000fe200000010ff */
[----:B------:R-:W-:Y:S01]  /*82e0*/  FMUL R102, R102, R154 ;  /* 0x0000009a66667220 */ /* 0x000fe20000400000 */
[----:B------:R-:W-:Y:S01]  /*82f0*/  F2FP.BF16.F32.PACK_AB R96, RZ, R96 ;  /* 0x00000060ff60723e */ /* 0x000fe200000010ff */
[----:B------:R-:W-:Y:S01]  /*8300*/  @P4 STG.E.U16 desc[UR36][R8.64+0x10], R92 ;  /* 0x0000105c08004986 */ /* 0x000fe2000c101524 */
[C---:B------:R-:W-:Y:S01]  /*8310*/  ISETP.GT.AND P4, PT, R0.reuse, 0x10, P3 ;  /* 0x000000100000780c */ /* 0x040fe20001f84270 */
[-C--:B------:R-:W-:Y:S01]  /*8320*/  FMUL R103, R103, R154.reuse ;  /* 0x0000009a67677220 */ /* 0x080fe20000400000 */
[----:B------:R-:W-:Y:S01]  /*8330*/  F2FP.BF16.F32.PACK_AB R97, RZ, R97 ;  /* 0x00000061ff61723e */ /* 0x000fe200000010ff */
[----:B------:R-:W-:Y:S01]  /*8340*/  @P5 STG.E.U16 desc[UR36][R8.64+0x12], R93 ;  /* 0x0000125d08005986 */ /* 0x000fe2000c101524 */
[----:B------:R-:W-:Y:S01]  /*8350*/  ISETP.GT.AND P5, PT, R0, 0x11, P0 ;  /* 0x000000110000780c */ /* 0x000fe200007a4270 */
        /* <DEDUP_REMOVED lines=74> */
[-C--:B------:R-:W-:Y:S01]  /*8800*/  FMUL R125, R125, R154.reuse ;  /* 0x0000009a7d7d7220 */ /* 0x080fe20000400000 */
[----:B------:R-:W-:Y:S01]  /*8810*/  F2FP.BF16.F32.PACK_AB R119, RZ, R119 ;  /* 0x00000077ff77723e */ /* 0x000fe200000010ff */
[----:B------:R-:W-:Y:S01]  /*8820*/  FMUL R126, R126, R154 ;  /* 0x0000009a7e7e7220 */ /* 0x000fe20000400000 */
[----:B------:R-:W-:Y:S01]  /*8830*/  F2FP.BF16.F32.PACK_AB R120, RZ, R120 ;  /* 0x00000078ff78723e */ /* 0x000fe200000010ff */
        /* <DEDUP_REMOVED lines=64> */
[----:B------:R-:W-:Y:S01]  /*8c40*/  FMUL R145, R145, R154 ;  /* 0x0000009a91917220 */ /* 0x000fe20000400000 */
[----:B------:R-:W-:Y:S01]  /*8c50*/  F2FP.BF16.F32.PACK_AB R139, RZ, R139 ;  /* 0x0000008bff8b723e */ /* 0x000fe200000010ff */
[----:B------:R-:W-:Y:S01]  /*8c60*/  IMAD.SHL.U32 R21, R4, 0x100, RZ ;  /* 0x0000010004157824 */ /* 0x000fe200078e00ff */
[----:B------:R-:W-:Y:S01]  /*8c70*/  F2FP.BF16.F32.PACK_AB R140, RZ, R140 ;  /* 0x0000008cff8c723e */ /* 0x000fe200000010ff */
[----:B------:R-:W-:Y:S01]  /*8c80*/  @P1 STG.E.U16 desc[UR36][R8.64+0x90], R124 ;  /* 0x0000907c08001986 */ /* 0x000fe2000c101524 */
[----:B------:R-:W-:Y:S01]  /*8c90*/  ISETP.GT.AND P1, PT, R0, 0x50, P3 ;  /* 0x000000500000780c */ /* 0x000fe20001f24270 */
[-C--:B------:R-:W-:Y:S01]  /*8ca0*/  FMUL R146, R146, R154.reuse ;  /* 0x0000009a92927220 */ /* 0x080fe20000400000 */
[----:B------:R-:W-:Y:S01]  /*8cb0*/  F2FP.BF16.F32.PACK_AB R141, RZ, R141 ;  /* 0x0000008dff8d723e */ /* 0x000fe200000010ff */
[----:B------:R-:W-:Y:S01]  /*8cc0*/  @P2 STG.E.U16 desc[UR36][R8.64+0x92], R125 ;  /* 0x0000927d08002986 */ /* 0x000fe2000c101524 */
[C---:B------:R-:W-:Y:S01]  /*8cd0*/  ISETP.GT.AND P2, PT, R0.reuse, 0x51, P3 ;  /* 0x000000510000780c */ /* 0x040fe20001f44270 */
[----:B------:R-:W-:Y:S01]  /*8ce0*/  FMUL R147, R147, R154 ;  /* 0x0000009a93937220 */ /* 0x000fe20000400000 */
        /* <DEDUP_REMOVED lines=12> */
[----:B------:R-:W-:Y:S01]  /*8db0*/  SHF.L.U64.HI R15, R4, 0x8, R5 ;  /* 0x00000008040f7819 */ /* 0x000fe20000010205 */
[----:B------:R-:W-:Y:S01]  /*8dc0*/  @P2 STG.E.U16 desc[UR36][R8.64+0xa2], R129 ;  /* 0x0000a28108002986 */ /* 0x000fe2000c101524 */
[C---:B------:R-:W-:Y:S01]  /*8dd0*/  ISETP.GT.AND P2, PT, R0.reuse, 0x59, P3 ;  /* 0x000000590000780c */ /* 0x040fe20001f44270 */
        /* <DEDUP_REMOVED lines=56> */
[----:B------:R-:W-:Y:S01]  /*9160*/  FMUL R39, R39, R154 ;  /* 0x0000009a27277220 */ /* 0x000fe20000400000 */
[----:B------:R-:W-:Y:S01]  /*9170*/  F2FP.BF16.F32.PACK_AB R33, RZ, R33 ;  /* 0x00000021ff21723e */ /* 0x000fe200000010ff */
[----:B------:R-:W-:Y:S01]  /*9180*/  @P2 STG.E.U16 desc[UR36][R10.64+0xd0], R142 ;  /* 0x0000d08e0a002986 */ /* 0x000fe2000c101524 */
[----:B------:R-:W-:Y:S01]  /*9190*/  F2FP.BF16.F32.PACK_AB R34, RZ, R34 ;  /* 0x00000022ff22723e */ /* 0x000fe200000010ff */
[-C--:B------:R-:W-:Y:S01]  /*91a0*/  FMUL R40, R40, R154.reuse ;  /* 0x0000009a28287220 */ /* 0x080fe20000400000 */
[----:B------:R-:W-:Y:S01]  /*91b0*/  F2FP.BF16.F32.PACK_AB R35, RZ, R35 ;  /* 0x00000023ff23723e */ /* 0x000fe200000010ff */
[----:B------:R-:W-:Y:S01]  /*91c0*/  FMUL R41, R41, R154 ;  /* 0x0000009a29297220 */ /* 0x000fe20000400000 */
[----:B------:R-:W-:Y:S01]  /*91d0*/  F2FP.BF16.F32.PACK_AB R36, RZ, R36 ;  /* 0x00000024ff24723e */ /* 0x000fe200000010ff */
[----:B------:R-:W-:Y:S01]  /*91e0*/  @P4 STG.E.U16 desc[UR36][R10.64+0xd2], R143 ;  /* 0x0000d28f0a004986 */ /* 0x000fe2000c101524 */
[----:B------:R-:W-:Y:S01]  /*91f0*/  ISETP.GT.AND P4, PT, R0, 0x71, P0 ;  /* 0x000000710000780c */ /* 0x000fe20000784270 */
[----:B------:R-:W-:Y:S01]  /*9200*/  FMUL R42, R42, R154 ;  /* 0x0000009a2a2a7220 */ /* 0x000fe20000400000 */
[----:B------:R-:W-:Y:S01]  /*9210*/  F2FP.BF16.F32.PACK_AB R37, RZ, R37 ;  /* 0x00000025ff25723e */ /* 0x000fe200000010ff */
[----:B------:R-:W-:Y:S01]  /*9220*/  @P5 STG.E.U16 desc[UR36][R8.64+0xe0], R144 ;  /* 0x0000e09008005986 */ /* 0x000fe2000c101524 */
[----:B------:R-:W-:Y:S01]  /*9230*/  ISETP.GT.AND P5, PT, R0, 0x70, P0 ;  /* 0x000000700000780c */ /* 0x000fe200007a4270 */
[----:B------:R-:W-:Y:S01]  /*9240*/  @P1 IMAD.MOV.U32 R4, RZ, RZ, R8 ;  /* 0x000000ffff041224 */ /* 0x000fe200078e0008 */
[----:B------:R-:W-:Y:S01]  /*9250*/  F2FP.BF16.F32.PACK_AB R38, RZ, R38 ;  /* 0x00000026ff26723e */ /* 0x000fe200000010ff */
[----:B------:R-:W-:Y:S01]  /*9260*/  @P1 IMAD.MOV.U32 R5, RZ, RZ, R9 ;  /* 0x000000ffff051224 */ /* 0x000fe200078e0009 */
[----:B------:R-:W-:Y:S01]  /*9270*/  F2FP.BF16.F32.PACK_AB R39, RZ, R39 ;  /* 0x00000027ff27723e */ /* 0x000fe200000010ff */
[----:B------:R-:W-:Y:S01]  /*9280*/  FMUL R43, R43, R154 ;  /* 0x0000009a2b2b7220 */ /* 0x000fe20000400000 */
[----:B------:R-:W-:Y:S01]  /*9290*/  F2FP.BF16.F32.PACK_AB R40, RZ, R40 ;  /* 0x00000028ff28723e */ /* 0x000fe200000010ff */
[----:B------:R-:W-:Y:S01]  /*92a0*/  FMUL R44, R44, R154 ;  /* 0x0000009a2c2c7220 */ /* 0x000fe20000400000 */
[----:B------:R0:W-:Y:S01]  /*92b0*/  @P1 STG.E.U16 desc[UR36][R4.64+0xe2], R145 ;  /* 0x0000e29104001986 */ /* 0x0001e2000c101524 */
[----:B------:R-:W-:Y:S01]  /*92c0*/  IADD3 R12, P1, P2, R7, R8, R21 ;  /* 0x00000008070c7210 */ /* 0x000fe20007a3e015 */
[-C--:B------:R-:W-:Y:S01]  /*92d0*/  FMUL R45, R45, R154.reuse ;  /* 0x0000009a2d2d7220 */ /* 0x080fe20000400000 */
[----:B------:R-:W-:Y:S01]  /*92e0*/  F2FP.BF16.F32.PACK_AB R41, RZ, R41 ;  /* 0x00000029ff29723e */ /* 0x000fe200000010ff */
[-C--:B------:R-:W-:Y:S01]  /*92f0*/  FMUL R46, R46, R154.reuse ;  /* 0x0000009a2e2e7220 */ /* 0x080fe20000400000 */
[----:B------:R-:W-:Y:S01]  /*9300*/  IADD3.X R13, R6, R9, R15, P1, P2 ;  /* 0x00000009060d7210 */ /* 0x000fe20000fe440f */
[-C--:B------:R-:W-:Y:S01]  /*9310*/  FMUL R47, R47, R154.reuse ;  /* 0x0000009a2f2f7220 */ /* 0x080fe20000400000 */
[C---:B------:R-:W-:Y:S01]  /*9320*/  ISETP.GT.AND P1, PT, R3.reuse, 0x80, PT ;  /* 0x000000800300780c */ /* 0x040fe20003f24270 */
[-C--:B------:R-:W-:Y:S01]  /*9330*/  FMUL R48, R48, R154.reuse ;  /* 0x0000009a30307220 */ /* 0x080fe20000400000 */
[----:B------:R-:W-:Y:S01]  /*9340*/  ISETP.GT.AND P2, PT, R3, 0x88, PT ;  /* 0x000000880300780c */ /* 0x000fe20003f44270 */
[----:B------:R-:W-:Y:S01]  /*9350*/  FMUL R49, R49, R154 ;  /* 0x0000009a31317220 */ /* 0x000fe20000400000 */
[----:B------:R-:W-:Y:S01]  /*9360*/  F2FP.BF16.F32.PACK_AB R42, RZ, R42 ;  /* 0x0000002aff2a723e */ /* 0x000fe200000010ff */
[----:B0-----:R-:W-:Y:S01]  /*9370*/  @P5 IMAD.MOV.U32 R5, RZ, RZ, R11 ;  /* 0x000000ffff055224 */ /* 0x001fe200078e000b */
[----:B------:R-:W-:Y:S01]  /*9380*/  @P5 MOV R4, R10 ;  /* 0x0000000a00045202 */ /* 0x000fe20000000f00 */
[-C--:B------:R-:W-:Y:S01]  /*9390*/  FMUL R50, R50, R154.reuse ;  /* 0x0000009a32327220 */ /* 0x080fe20000400000 */
[----:B------:R-:W-:Y:S01]  /*93a0*/  F2FP.BF16.F32.PACK_AB R43, RZ, R43 ;  /* 0x0000002bff2b723e */ /* 0x000fe200000010ff */
[----:B------:R-:W-:Y:S01]  /*93b0*/  FMUL R51, R51, R154 ;  /* 0x0000009a33337220 */ /* 0x000fe20000400000 */
[----:B------:R-:W-:Y:S01]  /*93c0*/  F2FP.BF16.F32.PACK_AB R44, RZ, R44 ;  /* 0x0000002cff2c723e */ /* 0x000fe200000010ff */
[----:B------:R0:W-:Y:S01]  /*93d0*/  @P5 STG.E.U16 desc[UR36][R4.64+0xe0], R146 ;  /* 0x0000e09204005986 */ /* 0x0001e2000c101524 */
[----:B------:R-:W-:Y:S01]  /*93e0*/  ISETP.GT.AND P5, PT, R0, 0x78, P3 ;  /* 0x000000780000780c */ /* 0x000fe20001fa4270 */
[-C--:B------:R-:W-:Y:S01]  /*93f0*/  FMUL R52, R52, R154.reuse ;  /* 0x0000009a34347220 */ /* 0x080fe20000400000 */
[C---:B------:R-:W-:Y:S01]  /*9400*/  ISETP.GT.AND P3, PT, R0.reuse, 0x79, P3 ;  /* 0x000000790000780c */ /* 0x040fe20001f64270 */
[----:B------:R-:W-:Y:S01]  /*9410*/  @P4 STG.E.U16 desc[UR36][R10.64+0xe2], R147 ;  /* 0x0000e2930a004986 */ /* 0x000fe2000c101524 */
[C---:B------:R-:W-:Y:S01]  /*9420*/  ISETP.GT.AND P4, PT, R0.reuse, 0x78, P0 ;  /* 0x000000780000780c */ /* 0x040fe20000784270 */
[-C--:B------:R-:W-:Y:S01]  /*9430*/  FMUL R53, R53, R154.reuse ;  /* 0x0000009a35357220 */ /* 0x080fe20000400000 */
[----:B------:R-:W-:Y:S01]  /*9440*/  ISETP.GT.AND P0, PT, R0, 0x79, P0 ;  /* 0x000000790000780c */ /* 0x000fe20000704270 */
[-C--:B------:R-:W-:Y:S01]  /*9450*/  FMUL R54, R54, R154.reuse ;  /* 0x0000009a36367220 */ /* 0x080fe20000400000 */
[----:B------:R-:W-:Y:S01]  /*9460*/  F2FP.BF16.F32.PACK_AB R45, RZ, R45 ;  /* 0x0000002dff2d723e */ /* 0x000fe200000010ff */
[----:B------:R-:W-:Y:S01]  /*9470*/  FMUL R55, R55, R154 ;  /* 0x0000009a37377220 */ /* 0x000fe20000400000 */
[----:B------:R-:W-:Y:S01]  /*9480*/  F2FP.BF16.F32.PACK_AB R46, RZ, R46 ;  /* 0x0000002eff2e723e */ /* 0x000fe200000010ff */
[----:B------:R-:W-:Y:S01]  /*9490*/  FMUL R56, R56, R154 ;  /* 0x0000009a38387220 */ /* 0x000fe20000400000 */
[----:B------:R-:W-:Y:S01]  /*94a0*/  F2FP.BF16.F32.PACK_AB R47, RZ, R47 ;  /* 0x0000002fff2f723e */ /* 0x000fe200000010ff */
[----:B------:R-:W-:Y:S01]  /*94b0*/  @P5 STG.E.U16 desc[UR36][R8.64+0xf0], R148 ;  /* 0x0000f09408005986 */ /* 0x000fe2000c101524 */
[----:B0-----:R-:W-:Y:S01]  /*94c0*/  IADD3 R4, P5, R21, R8, RZ ;  /* 0x0000000815047210 */ /* 0x001fe20007fbe0ff */
[----:B------:R-:W-:Y:S01]  /*94d0*/  FMUL R57, R57, R154 ;  /* 0x0000009a39397220 */ /* 0x000fe20000400000 */
[----:B------:R-:W-:Y:S01]  /*94e0*/  F2FP.BF16.F32.PACK_AB R48, RZ, R48 ;  /* 0x00000030ff30723e */ /* 0x000fe200000010ff */
[----:B------:R0:W-:Y:S01]  /*94f0*/  @P3 STG.E.U16 desc[UR36][R8.64+0xf2], R149 ;  /* 0x0000f29508003986 */ /* 0x0001e2000c101524 */
[C---:B------:R-:W-:Y:S01]  /*9500*/  ISETP.GT.AND P3, PT, R0.reuse, RZ, P1 ;  /* 0x000000ff0000720c */ /* 0x040fe20000f64270 */
[----:B------:R-:W-:Y:S01]  /*9510*/  IMAD.X R5, R15, 0x1, R9, P5 ;  /* 0x000000010f057824 */ /* 0x000fe200028e0609 */
[C---:B------:R-:W-:Y:S01]  /*9520*/  ISETP.GT.AND P5, PT, R0.reuse, RZ, P2 ;  /* 0x000000ff0000720c */ /* 0x040fe200017a4270 */
        /* <DEDUP_REMOVED lines=14> */
[----:B------:R-:W-:Y:S01]  /*9610*/  @P4 STG.E.U16 desc[UR36][R4.64+0x2], R25 ;  /* 0x0000021904004986 */ /* 0x000fe2000c101524 */
[----:B------:R-:W-:Y:S01]  /*9620*/  IADD3 R14, P4, R7, R4, RZ ;  /* 0x00000004070e7210 */ /* 0x000fe20007f9e0ff */
[--C-:B------:R-:W-:Y:S01]  /*9630*/  IMAD.X R9, R6, 0x1, R5.reuse, P3 ;  /* 0x0000000106097824 */ /* 0x100fe200018e0605 */
[----:B------:R-:W-:Y:S01]  /*9640*/  ISETP.GT.AND P3, PT, R0, 0x9, P2 ;  /* 0x000000090000780c */ /* 0x000fe20001764270 */
[-C--:B------:R-:W-:Y:S01]  /*9650*/  FMUL R62, R62, R154.reuse ;  /* 0x0000009a3e3e7220 */ /* 0x080fe20000400000 */
[----:B------:R-:W-:Y:S01]  /*9660*/  F2FP.BF16.F32.PACK_AB R53, RZ, R53 ;  /* 0x00000035ff35723e */ /* 0x000fe200000010ff */
[----:B------:R-:W-:Y:S01]  /*9670*/  IMAD.X R15, R6, 0x1, R5, P4 ;  /* 0x00000001060f7824 */ /* 0x000fe200020e0605 */
[----:B------:R-:W-:Y:S01]  /*9680*/  ISETP.GT.AND P4, PT, R0, 0x8, P1 ;  /* 0x000000080000780c */ /* 0x000fe20000f84270 */
[----:B------:R-:W-:Y:S01]  /*9690*/  FMUL R63, R63, R154 ;  /* 0x0000009a3f3f7220 */ /* 0x000fe20000400000 */
[----:B------:R-:W-:Y:S01]  /*96a0*/  F2FP.BF16.F32.PACK_AB R54, RZ, R54 ;  /* 0x00000036ff36723e */ /* 0x000fe200000010ff */
[-C--:B------:R-:W-:Y:S01]  /*96b0*/  FMUL R64, R64, R154.reuse ;  /* 0x0000009a40407220 */ /* 0x080fe20000400000 */
        /* <DEDUP_REMOVED lines=9> */
[----:B------:R-:W-:Y:S01]  /*9750*/  @P4 STG.E.U16 desc[UR36][R4.64+0x10], R28 ;  /* 0x0000101c04004986 */ /* 0x000fe2000c101524 */
[----:B------:R-:W-:Y:S01]  /*9760*/  ISETP.GT.AND P4, PT, R0, 0x10, P1 ;  /* 0x000000100000780c */ /* 0x000fe20000f84270 */
[-C--:B------:R-:W-:Y:S01]  /*9770*/  FMUL R68, R68, R154.reuse ;  /* 0x0000009a44447220 */ /* 0x080fe20000400000 */
[----:B------:R-:W-:Y:S01]  /*9780*/  F2FP.BF16.F32.PACK_AB R57, RZ, R57 ;  /* 0x00000039ff39723e */ /* 0x000fe200000010ff */
[-C--:B------:R-:W-:Y:S01]  /*9790*/  FMUL R69, R69, R154.reuse ;  /* 0x0000009a45457220 */ /* 0x080fe20000400000 */
        /* <DEDUP_REMOVED lines=14> */
[----:B------:R-:W-:Y:S01]  /*9880*/  FMUL R73, R73, R154 ;  /* 0x0000009a49497220 */ /* 0x000fe20000400000 */
[----:B------:R-:W-:Y:S01]  /*9890*/  F2FP.BF16.F32.PACK_AB R61, RZ, R61 ;  /* 0x0000003dff3d723e */ /* 0x000fe200000010ff */
[----:B------:R-:W-:Y:S01]  /*98a0*/  @P5 STG.E.U16 desc[UR36][R4.64+0x22], R33 ;  /* 0x0000222104005986 */ /* 0x000fe2000c101524 */
[----:B------:R-:W-:Y:S01]  /*98b0*/  ISETP.GT.AND P5, PT, R0, 0x19, P1 ;  /* 0x000000190000780c */ /* 0x000fe20000fa4270 */
[--C-:B------:R-:W-:Y:S01]  /*98c0*/  @P0 IMAD.MOV.U32 R6, RZ, RZ, R12.reuse ;  /* 0x000000ffff060224 */ /* 0x100fe200078e000c */
[----:B------:R-:W-:Y:S01]  /*98d0*/  F2FP.BF16.F32.PACK_AB R62, RZ, R62 ;  /* 0x0000003eff3e723e */ /* 0x000fe200000010ff */
[--C-:B------:R-:W-:Y:S01]  /*98e0*/  @P0 IMAD.MOV.U32 R7, RZ, RZ, R13.reuse ;  /* 0x000000ffff070224 */ /* 0x100fe200078e000d */
[----:B------:R-:W-:Y:S01]  /*98f0*/  F2FP.BF16.F32.PACK_AB R63, RZ, R63 ;  /* 0x0000003fff3f723e */ /* 0x000fe200000010ff */
[----:B------:R-:W-:Y:S01]  /*9900*/  FMUL R74, R74, R154 ;  /* 0x0000009a4a4a7220 */ /* 0x000fe20000400000 */
[----:B------:R-:W-:Y:S01]  /*9910*/  F2FP.BF16.F32.PACK_AB R64, RZ, R64 ;  /* 0x00000040ff40723e */ /* 0x000fe200000010ff */
[-C--:B------:R-:W-:Y:S01]  /*9920*/  FMUL R75, R75, R154.reuse ;  /* 0x0000009a4b4b7220 */ /* 0x080fe20000400000 */
[----:B------:R0:W-:Y:S01]  /*9930*/  @P0 STG.E.U16 desc[UR36][R6.64+0x20], R34 ;  /* 0x0000202206000986 */ /* 0x0001e2000c101524 */
        /* <DEDUP_REMOVED lines=9> */
[----:B------:R-:W-:Y:S01]  /*99d0*/  FMUL R80, R80, R154 ;  /* 0x0000009a50507220 */ /* 0x000fe20000400000 */
[----:B------:R-:W-:Y:S01]  /*99e0*/  F2FP.BF16.F32.PACK_AB R69, RZ, R69 ;  /* 0x00000045ff45723e */ /* 0x000fe200000010ff */
[----:B0-----:R-:W-:Y:S01]  /*99f0*/  @P3 IMAD.MOV.U32 R6, RZ, RZ, R12 ;  /* 0x000000ffff063224 */ /* 0x001fe200078e000c */
[----:B------:R-:W-:Y:S01]  /*9a00*/  F2FP.BF16.F32.PACK_AB R70, RZ, R70 ;  /* 0x00000046ff46723e */ /* 0x000fe200000010ff */
[--C-:B------:R-:W-:Y:S01]  /*9a10*/  @P3 IMAD.MOV.U32 R7, RZ, RZ, R13.reuse ;  /* 0x000000ffff073224 */ /* 0x100fe200078e000d */
[----:B------:R-:W-:Y:S01]  /*9a20*/  F2FP.BF16.F32.PACK_AB R71, RZ, R71 ;  /* 0x00000047ff47723e */ /* 0x000fe200000010ff */
[----:B------:R-:W-:Y:S01]  /*9a30*/  FMUL R81, R81, R154 ;  /* 0x0000009a51517220 */ /* 0x000fe20000400000 */
[----:B------:R-:W-:Y:S01]  /*9a40*/  F2FP.BF16.F32.PACK_AB R72, RZ, R72 ;  /* 0x00000048ff48723e */ /* 0x000fe200000010ff */
[-C--:B------:R-:W-:Y:S01]  /*9a50*/  FMUL R82, R82, R154.reuse ;  /* 0x0000009a52527220 */ /* 0x080fe20000400000 */
[----:B------:R0:W-:Y:S01]  /*9a60*/  @P3 STG.E.U16 desc[UR36][R6.64+0x22], R35 ;  /* 0x0000222306003986 */ /* 0x0001e2000c101524 */
        /* <DEDUP_REMOVED lines=11> */
[----:B0-----:R-:W-:Y:S01]  /*9b20*/  @P0 IMAD.MOV.U32 R7, RZ, RZ, R13 ;  /* 0x000000ffff070224 */ /* 0x001fe200078e000d */
[----:B------:R-:W-:Y:S01]  /*9b30*/  @P0 MOV R6, R12 ;  /* 0x0000000c00060202 */ /* 0x000fe20000000f00 */
[----:B------:R-:W-:Y:S01]  /*9b40*/  FMUL R86, R86, R154 ;  /* 0x0000009a56567220 */ /* 0x000fe20000400000 */
[----:B------:R-:W-:Y:S01]  /*9b50*/  F2FP.BF16.F32.PACK_AB R76, RZ, R76 ;  /* 0x0000004cff4c723e */ /* 0x000fe200000010ff */
[----:B------:R-:W-:Y:S01]  /*9b60*/  FMUL R87, R87, R154 ;  /* 0x0000009a57577220 */ /* 0x000fe20000400000 */
[----:B------:R-:W-:Y:S01]  /*9b70*/  F2FP.BF16.F32.PACK_AB R77, RZ, R77 ;  /* 0x0000004dff4d723e */ /* 0x000fe200000010ff */
[----:B------:R0:W-:Y:S01]  /*9b80*/  @P0 STG.E.U16 desc[UR36][R6.64+0x30], R38 ;  /* 0x0000302606000986 */ /* 0x0001e2000c101524 */
[----:B------:R-:W-:-:S02]  /*9b90*/  ISETP.GT.AND P0, PT, R0, 0x20, P2 ;  /* 0x000000200000780c */ /* 0x000fc40001704270 */
[----:B------:R-:W-:Y:S02]  /*9ba0*/  F2FP.BF16.F32.PACK_AB R78, RZ, R78 ;  /* 0x0000004eff4e723e */ /* 0x000fe400000010ff */
[----:B------:R-:W-:Y:S02]  /*9bb0*/  F2FP.BF16.F32.PACK_AB R79, RZ, R79 ;  /* 0x0000004fff4f723e */ /* 0x000fe400000010ff */
[----:B------:R-:W-:Y:S02]  /*9bc0*/  F2FP.BF16.F32.PACK_AB R80, RZ, R80 ;  /* 0x00000050ff50723e */ /* 0x000fe400000010ff */
[----:B------:R-:W-:Y:S02]  /*9bd0*/  F2FP.BF16.F32.PACK_AB R81, RZ, R81 ;  /* 0x00000051ff51723e */ /* 0x000fe400000010ff */
[----:B------:R-:W-:Y:S01]  /*9be0*/  F2FP.BF16.F32.PACK_AB R82, RZ, R82 ;  /* 0x00000052ff52723e */ /* 0x000fe200000010ff */
[----:B0-----:R-:W-:Y:S01]  /*9bf0*/  @P3 IMAD.MOV.U32 R6, RZ, RZ, R12 ;  /* 0x000000ffff063224 */ /* 0x001fe200078e000c */
[----:B------:R-:W-:Y:S01]  /*9c00*/  F2FP.BF16.F32.PACK_AB R83, RZ, R83 ;  /* 0x00000053ff53723e */ /* 0x000fe200000010ff */
[----:B------:R-:W-:Y:S01]  /*9c10*/  @P3 IMAD.MOV.U32 R7, RZ, RZ, R13 ;  /* 0x000000ffff073224 */ /* 0x000fe200078e000d */
[----:B------:R-:W-:-:S02]  /*9c20*/  F2FP.BF16.F32.PACK_AB R84, RZ, R84 ;  /* 0x00000054ff54723e */ /* 0x000fc400000010ff */
[----:B------:R-:W-:Y:S02]  /*9c30*/  F2FP.BF16.F32.PACK_AB R85, RZ, R85 ;  /* 0x00000055ff55723e */ /* 0x000fe400000010ff */
[----:B------:R0:W-:Y:S01]  /*9c40*/  @P3 STG.E.U16 desc[UR36][R6.64+0x32], R39 ;  /* 0x0000322706003986 */ /* 0x0001e2000c101524 */
[C---:B------:R-:W-:Y:S02]  /*9c50*/  ISETP.GT.AND P3, PT, R0.reuse, 0x21, P2 ;  /* 0x000000210000780c */ /* 0x040fe40001764270 */
[----:B------:R-:W-:Y:S01]  /*9c60*/  F2FP.BF16.F32.PACK_AB R86, RZ, R86 ;  /* 0x00000056ff56723e */ /* 0x000fe200000010ff */
[----:B------:R-:W-:Y:S01]  /*9c70*/  @P4 STG.E.U16 desc[UR36][R4.64+0x40], R40 ;  /* 0x0000402804004986 */ /* 0x000fe2000c101524 */
[C---:B------:R-:W-:Y:S02]  /*9c80*/  ISETP.GT.AND P4, PT, R0.reuse, 0x28, P1 ;  /* 0x000000280000780c */ /* 0x040fe40000f84270 */
[----:B------:R-:W-:Y:S01]  /*9c90*/  F2FP.BF16.F32.PACK_AB R87, RZ, R87 ;  /* 0x00000057ff57723e */ /* 0x000fe200000010ff */
[----:B------:R-:W-:Y:S01]  /*9ca0*/  @P5 STG.E.U16 desc[UR36][R4.64+0x42], R41 ;  /* 0x0000422904005986 */ /* 0x000fe2000c101524 */
[----:B------:R-:W-:Y:S01]  /*9cb0*/  ISETP.GT.AND P5, PT, R0, 0x29, P1 ;  /* 0x000000290000780c */ /* 0x000fe20000fa4270 */
[----:B0-----:R-:W-:-:S02]  /*9cc0*/  @P0 IMAD.MOV.U32 R6, RZ, RZ, R12 ;  /* 0x000000ffff060224 */ /* 0x001fc400078e000c */
[----:B------:R-:W-:-:S05]  /*9cd0*/  @P0 IMAD.MOV.U32 R7, RZ, RZ, R13 ;  /* 0x000000ffff070224 */ /* 0x000fca00078e000d */
[----:B------:R0:W-:Y:S01]  /*9ce0*/  @P0 STG.E.U16 desc[UR36][R6.64+0x40], R42 ;  /* 0x0000402a06000986 */ /* 0x0001e2000c101524 */
[----:B------:R-:W-:Y:S01]  /*9cf0*/  ISETP.GT.AND P0, PT, R0, 0x28, P2 ;  /* 0x000000280000780c */ /* 0x000fe20001704270 */
[----:B0-----:R-:W-:Y:S02]  /*9d00*/  @P3 IMAD.MOV.U32 R6, RZ, RZ, R12 ;  /* 0x000000ffff063224 */ /* 0x001fe400078e000c */
[----:B------:R-:W-:-:S05]  /*9d10*/  @P3 IMAD.MOV.U32 R7, RZ, RZ, R13 ;  /* 0x000000ffff073224 */ /* 0x000fca00078e000d */
[----:B------:R0:W-:Y:S01]  /*9d20*/  @P3 STG.E.U16 desc[UR36][R6.64+0x42], R43 ;  /* 0x0000422b06003986 */ /* 0x0001e2000c101524 */
[----:B------:R-:W-:-:S03]  /*9d30*/  ISETP.GT.AND P3, PT, R0, 0x29, P2 ;  /* 0x000000290000780c */ /* 0x000fc60001764270 */
[----:B------:R-:W-:Y:S01]  /*9d40*/  @P4 STG.E.U16 desc[UR36][R4.64+0x50], R44 ;  /* 0x0000502c04004986 */ /* 0x000fe2000c101524 */
[----:B------:R-:W-:-:S03]  /*9d50*/  ISETP.GT.AND P4, PT, R0, 0x30, P1 ;  /* 0x000000300000780c */ /* 0x000fc60000f84270 */
[----:B------:R-:W-:Y:S01]  /*9d60*/  @P5 STG.E.U16 desc[UR36][R4.64+0x52], R45 ;  /* 0x0000522d04005986 */ /* 0x000fe2000c101524 */
[----:B------:R-:W-:Y:S01]  /*9d70*/  ISETP.GT.AND P5, PT, R0, 0x31, P1 ;  /* 0x000000310000780c */ /* 0x000fe20000fa4270 */
[----:B0-----:R-:W-:Y:S01]  /*9d80*/  @P0 IMAD.MOV.U32 R6, RZ, RZ, R12 ;  /* 0x000000ffff060224 */ /* 0x001fe200078e000c */
[----:B------:R-:W-:-:S05]  /*9d90*/  @P0 MOV R7, R13 ;  /* 0x0000000d00070202 */ /* 0x000fca0000000f00 */
        /* <DEDUP_REMOVED lines=10> */
[----:B0-----:R-:W-:Y:S02]  /*9e40*/  @P0 IMAD.MOV.U32 R6, RZ, RZ, R12 ;  /* 0x000000ffff060224 */ /* 0x001fe400078e000c */
        /* <DEDUP_REMOVED lines=14> */
[----:B------:R-:W-:Y:S02]  /*9f30*/  ISETP.GT.AND P0, PT, R0, 0x40, P2 ;  /* 0x000000400000780c */ /* 0x000fe40001704270 */
[----:B0-----:R-:W-:Y:S01]  /*9f40*/  @P3 MOV R6, R12 ;  /* 0x0000000c00063202 */ /* 0x001fe20000000f00 */
        /* <DEDUP_REMOVED lines=23> */
[----:B0-----:R-:W-:Y:S01]  /*a0c0*/  @P3 IMAD.MOV.U32 R6, RZ, RZ, R12 ;  /* 0x000000ffff063224 */ /* 0x001fe200078e000c */
[----:B------:R-:W-:-:S05]  /*a0d0*/  @P3 MOV R7, R13 ;  /* 0x0000000d00073202 */ /* 0x000fca0000000f00 */
        /* <DEDUP_REMOVED lines=29> */
[----:B------:R-:W-:Y:S02]  /*a2b0*/  ISETP.GT.AND P5, PT, R0, 0x69, P1 ;  /* 0x000000690000780c */ /* 0x000fe40000fa4270 */
[----:B0-----:R-:W-:Y:S01]  /*a2c0*/  @P0 MOV R6, R12 ;  /* 0x0000000c00060202 */ /* 0x001fe20000000f00 */
        /* <DEDUP_REMOVED lines=18> */
[C---:B------:R-:W-:Y:S02]  /*a3f0*/  ISETP.GT.AND P3, PT, R0.reuse, 0x78, P1 ;  /* 0x000000780000780c */ /* 0x040fe40000f64270 */
[C---:B------:R-:W-:Y:S01]  /*a400*/  ISETP.GT.AND P1, PT, R0.reuse, 0x79, P1 ;  /* 0x000000790000780c */ /* 0x040fe20000f24270 */
[----:B------:R-:W-:Y:S01]  /*a410*/  @P4 STG.E.U16 desc[UR36][R4.64+0xe0], R80 ;  /* 0x0000e05004004986 */ /* 0x000fe2000c101524 */
[----:B------:R-:W-:-:S03]  /*a420*/  ISETP.GT.AND P4, PT, R0, 0x71, P2 ;  /* 0x000000710000780c */ /* 0x000fc60001784270 */
[----:B------:R-:W-:Y:S01]  /*a430*/  @P5 STG.E.U16 desc[UR36][R4.64+0xe2], R81 ;  /* 0x0000e25104005986 */ /* 0x000fe2000c101524 */
[C---:B------:R-:W-:Y:S02]  /*a440*/  ISETP.GT.AND P5, PT, R0.reuse, 0x78, P2 ;  /* 0x000000780000780c */ /* 0x040fe400017a4270 */
[----:B------:R-:W-:Y:S01]  /*a450*/  ISETP.GT.AND P2, PT, R0, 0x79, P2 ;  /* 0x000000790000780c */ /* 0x000fe20001744270 */
[----:B0-----:R-:W-:Y:S01]  /*a460*/  @P0 IMAD.MOV.U32 R6, RZ, RZ, R12 ;  /* 0x000000ffff060224 */ /* 0x001fe200078e000c */
[----:B------:R-:W-:-:S05]  /*a470*/  @P0 MOV R7, R13 ;  /* 0x0000000d00070202 */ /* 0x000fca0000000f00 */
[----:B------:R0:W-:Y:S02]  /*a480*/  @P0 STG.E.U16 desc[UR36][R6.64+0xe0], R82 ;  /* 0x0000e05206000986 */ /* 0x0001e4000c101524 */
[----:B0-----:R-:W-:Y:S02]  /*a490*/  @P4 IMAD.MOV.U32 R6, RZ, RZ, R12 ;  /* 0x000000ffff064224 */ /* 0x001fe400078e000c */
[----:B------:R-:W-:-:S05]  /*a4a0*/  @P4 IMAD.MOV.U32 R7, RZ, RZ, R13 ;  /* 0x000000ffff074224 */ /* 0x000fca00078e000d */
[----:B------:R-:W-:Y:S04]  /*a4b0*/  @P4 STG.E.U16 desc[UR36][R6.64+0xe2], R83 ;  /* 0x0000e25306004986 */ /* 0x000fe8000c101524 */
[----:B------:R-:W-:Y:S04]  /*a4c0*/  @P3 STG.E.U16 desc[UR36][R4.64+0xf0], R84 ;  /* 0x0000f05404003986 */ /* 0x000fe8000c101524 */
[----:B------:R0:W-:Y:S02]  /*a4d0*/  @P1 STG.E.U16 desc[UR36][R4.64+0xf2], R85 ;  /* 0x0000f25504001986 */ /* 0x0001e4000c101524 */
[----:B0-----:R-:W-:-:S02]  /*a4e0*/  @P5 IMAD.MOV.U32 R4, RZ, RZ, R12 ;  /* 0x000000ffff045224 */ /* 0x001fc400078e000c */
[----:B------:R-:W-:-:S05]  /*a4f0*/  @P5 IMAD.MOV.U32 R5, RZ, RZ, R13 ;  /* 0x000000ffff055224 */ /* 0x000fca00078e000d */
[----:B------:R0:W-:Y:S04]  /*a500*/  @P5 STG.E.U16 desc[UR36][R4.64+0xf0], R86 ;  /* 0x0000f05604005986 */ /* 0x0001e8000c101524 */
[----:B------:R0:W-:Y:S02]  /*a510*/  @P2 STG.E.U16 desc[UR36][R12.64+0xf2], R87 ;  /* 0x0000f2570c002986 */ /* 0x0001e4000c101524 */
.L_x_280:
[----:B------:R-:W-:Y:S05]  /*a520*/  BSYNC B0 ;  /* 0x0000000000007941 */ /* 0x000fea0003800000 */
.L_x_28:
[----:B------:R-:W-:Y:S01]  /*a530*/  ULDC UR4, c[0x0][0xc] ;  /* 0x0000030000047ab9 */ /* 0x000fe20000000800 */
[----:B------:R-:W-:Y:S01]  /*a540*/  ULDC UR5, c[0x0][0x10] ;  /* 0x0000040000057ab9 */ /* 0x000fe20000000800 */
[----:B0-----:R-:W0:Y:S01]  /*a550*/  LDC R3, c[0x0][0x14] ;  /* 0x00000500ff037b82 */ /* 0x001e220000000800 */
[----:B------:R-:W-:Y:S01]  /*a560*/  UIMAD.WIDE.U32 UR4, UR4, UR5, URZ ;  /* 0x00000005040472a5 */ /* 0x000fe2000f8e003f */
[----:B------:R-:W-:Y:S01]  /*a570*/  PRMT R0, RZ, 0x7610, R0 ;  /* 0x00007610ff007816 */ /* 0x000fe20000000000 */
[----:B------:R-:W-:Y:S02]  /*a580*/  IMAD.MOV.U32 R153, RZ, RZ, -0x1 ;  /* 0xffffffffff997424 */ /* 0x000fe400078e00ff */
[----:B------:R-:W-:Y:S02]  /*a590*/  IMAD.MOV.U32 R23, RZ, RZ, -0x1 ;  /* 0xffffffffff177424 */ /* 0x000fe400078e00ff */
[----:B0-----:R-:W-:-:S04]  /*a5a0*/  IMAD.WIDE.U32 R16, R3, UR4, R16 ;  /* 0x0000000403107c25 */ /* 0x001fc8000f8e0010 */
[----:B------:R-:W-:Y:S01]  /*a5b0*/  IMAD R3, R3, UR5, RZ ;  /* 0x0000000503037c24 */ /* 0x000fe2000f8e02ff */
[----:B------:R-:W-:Y:S02]  /*a5c0*/  ULDC.64 UR4, c[0x0][0x650] ;  /* 0x0001940000047ab9 */ /* 0x000fe40000000a00 */
[----:B------:R-:W-:Y:S01]  /*a5d0*/  ISETP.GE.U32.AND P0, PT, R16, UR4, PT ;  /* 0x0000000410007c0c */ /* 0x000fe2000bf06070 */
[----:B------:R-:W-:-:S05]  /*a5e0*/  IMAD.IADD R17, R17, 0x1, R3 ;  /* 0x0000000111117824 */ /* 0x000fca00078e0203 */
[----:B------:R-:W-:-:S13]  /*a5f0*/  ISETP.GE.U32.AND.EX P0, PT, R17, UR5, PT, P0 ;  /* 0x0000000511007c0c */ /* 0x000fda000bf06100 */
[----:B------:R-:W-:Y:S05]  /*a600*/  @P0 BRA `(.L_x_281) ;  /* 0x0000000400640947 */ /* 0x000fea0003800000 */
[----:B------:R-:W0:Y:S01]  /*a610*/  S2R R12, SR_CTAID.X ;  /* 0x00000000000c7919 */ /* 0x000e220000002500 */
[----:B-12---:R-:W1:Y:S01]  /*a620*/  LDC.64 R10, c[0x0][0x628] ;  /* 0x00018a00ff0a7b82 */ /* 0x006e620000000a00 */
[----:B------:R-:W-:Y:S01]  /*a630*/  ULDC UR4, c[0x0][0x150] ;  /* 0x0000540000047ab9 */ /* 0x000fe20000000800 */
[----:B------:R-:W-:Y:S01]  /*a640*/  IMAD.MOV.U32 R8, RZ, RZ, R16 ;  /* 0x000000ffff087224 */ /* 0x000fe200078e0010 */
[----:B------:R-:W2:Y:S01]  /*a650*/  S2R R24, SR_CTAID.Y ;  /* 0x0000000000187919 */ /* 0x000ea20000002600 */
[----:B------:R-:W-:-:S04]  /*a660*/  MOV R9, R17 ;  /* 0x0000001100097202 */ /* 0x000fc80000000f00 */
[----:B------:R-:W2:Y:S08]  /*a670*/  LDC R21, c[0x0][0x144] ;  /* 0x00005100ff157b82 */ /* 0x000eb00000000800 */
[----:B------:R-:W2:Y:S08]  /*a680*/  LDC R0, c[0x0][0x630] ;  /* 0x00018c00ff007b82 */ /* 0x000eb00000000800 */
[----:B------:R-:W2:Y:S01]  /*a690*/  LDC.64 R14, c[0x0][0x620] ;  /* 0x00018800ff0e7b82 */ /* 0x000ea20000000a00 */
[----:B-1----:R-:W-:-:S04]  /*a6a0*/  ISETP.NE.U32.AND P0, PT, R10, RZ, PT ;  /* 0x000000ff0a00720c */ /* 0x002fc80003f05070 */
[----:B------:R-:W-:Y:S02]  /*a6b0*/  ISETP.NE.AND.EX P0, PT, R11, RZ, PT, P0 ;  /* 0x000000ff0b00720c */ /* 0x000fe40003f05300 */
[----:B0-----:R-:W-:-:S05]  /*a6c0*/  I2FP.F32.U32 R3, R12 ;  /* 0x0000000c00037245 */ /* 0x001fca0000201000 */
[----:B------:R-:W-:-:S04]  /*a6d0*/  FMUL R3, R3, UR4 ;  /* 0x0000000403037c20 */ /* 0x000fc80008400000 */
[----:B------:R0:W1:Y:S02]  /*a6e0*/  F2I.U32.TRUNC.NTZ R20, R3 ;  /* 0x0000000300147305 */ /* 0x000064000020f000 */
[----:B------:R-:W-:Y:S05]  /*a6f0*/  @!P0 BRA `(.L_x_282) ;  /* 0x0000000000288947 */ /* 0x000fea0003800000 */
[----:B0-----:R-:W0:Y:S02]  /*a700*/  LDC R3, c[0x0][0x634] ;  /* 0x00018d00ff037b82 */ /* 0x001e240000000800 */
        /* <DEDUP_REMOVED lines=9> */
.L_x_282:
[----:B------:R-:W3:Y:S01]  /*a7a0*/  LDC.64 R28, c[0x0][0x640] ;  /* 0x00019000ff1c7b82 */ /* 0x000ee20000000a00 */
[-CC-:B--2---:R-:W-:Y:S01]  /*a7b0*/  SHF.R.U64 R23, R8, R0.reuse, R9.reuse ;  /* 0x0000000008177219 */ /* 0x184fe20000001209 */
[----:B-1----:R-:W-:Y:S01]  /*a7c0*/  IMAD.MOV R20, RZ, RZ, -R20 ;  /* 0x000000ffff147224 */ /* 0x002fe200078e0a14 */
[----:B------:R-:W-:Y:S01]  /*a7d0*/  SHF.R.U32.HI R0, RZ, R0, R9 ;  /* 0x00000000ff007219 */ /* 0x000fe20000011609 */
[----:B------:R-:W-:Y:S01]  /*a7e0*/  ULDC UR4, c[0x0][0x154] ;  /* 0x0000550000047ab9 */ /* 0x000fe20000000800 */
[----:B0-----:R-:W-:Y:S01]  /*a7f0*/  IADD3 R3, P0, RZ, -R23, RZ ;  /* 0x80000017ff037210 */ /* 0x001fe20007f1e0ff */
[----:B------:R-:W-:Y:S02]  /*a800*/  IMAD R21, R21, R20, R12 ;  /* 0x0000001415157224 */ /* 0x000fe400078e020c */
[----:B------:R-:W0:Y:S01]  /*a810*/  LDC R6, c[0x0][0x618] ;  /* 0x00018600ff067b82 */ /* 0x000e220000000800 */
[----:B------:R-:W-:Y:S02]  /*a820*/  IMAD.MOV.U32 R7, RZ, RZ, 0x1 ;  /* 0x00000001ff077424 */ /* 0x000fe400078e00ff */
[----:B------:R-:W-:-:S04]  /*a830*/  IMAD.X R5, RZ, RZ, ~R0, P0 ;  /* 0x000000ffff057224 */ /* 0x000fc800000e0e00 */
[-C--:B------:R-:W-:Y:S01]  /*a840*/  IMAD R0, R5, R14.reuse, RZ ;  /* 0x0000000e05007224 */ /* 0x080fe200078e02ff */
[----:B------:R-:W1:Y:S01]  /*a850*/  LDC R8, c[0x0][0x608] ;  /* 0x00018200ff087b82 */ /* 0x000e620000000800 */
[----:B------:R-:W-:-:S04]  /*a860*/  IMAD.WIDE.U32 R4, R3, R14, R16 ;  /* 0x0000000e03047225 */ /* 0x000fc800078e0010 */
[----:B------:R-:W-:Y:S01]  /*a870*/  IMAD R3, R3, R15, R0 ;  /* 0x0000000f03037224 */ /* 0x000fe200078e0200 */
[----:B------:R-:W-:Y:S02]  /*a880*/  I2FP.F32.U32 R0, R24 ;  /* 0x0000001800007245 */ /* 0x000fe40000201000 */
[----:B------:R-:W2:Y:S01]  /*a890*/  LDC R26, c[0x0][0x658] ;  /* 0x00019600ff1a7b82 */ /* 0x000ea20000000800 */
[----:B------:R-:W-:Y:S01]  /*a8a0*/  IMAD.IADD R3, R5, 0x1, R3 ;  /* 0x0000000105037824 */ /* 0x000fe200078e0203 */
[----:B---3--:R-:W-:Y:S01]  /*a8b0*/  ISETP.NE.U32.AND P0, PT, R28, RZ, PT ;  /* 0x000000ff1c00720c */ /* 0x008fe20003f05070 */
[----:B------:R-:W-:Y:S01]  /*a8c0*/  FMUL R0, R0, UR4 ;  /* 0x0000000400007c20 */ /* 0x000fe20008400000 */
[----:B------:R-:W-:Y:S02]  /*a8d0*/  IMAD.MOV.U32 R5, RZ, RZ, -0x1 ;  /* 0xffffffffff057424 */ /* 0x000fe400078e00ff */
[----:B------:R-:W-:Y:S01]  /*a8e0*/  ISETP.NE.AND.EX P0, PT, R29, RZ, PT, P0 ;  /* 0x000000ff1d00720c */ /* 0x000fe20003f05300 */
[----:B------:R3:W2:Y:S01]  /*a8f0*/  F2I.U32.TRUNC.NTZ R13, R0 ;  /* 0x00000000000d7305 */ /* 0x0006a2000020f000 */
[----:B------:R-:W3:Y:S01]  /*a900*/  LDC R15, c[0x0][0x148] ;  /* 0x00005200ff0f7b82 */ /* 0x000ee20000000800 */
[----:B0-----:R-:W-:-:S02]  /*a910*/  SHF.R.U64 R12, R4, R6, R3 ;  /* 0x00000006040c7219 */ /* 0x001fc40000001203 */
[----:B------:R-:W-:-:S05]  /*a920*/  SHF.R.U32.HI R3, RZ, R6, R3 ;  /* 0x00000006ff037219 */ /* 0x000fca0000011603 */
[----:B------:R-:W0:Y:S01]  /*a930*/  LDC R20, c[0x0][0x600] ;  /* 0x00018000ff147b82 */ /* 0x000e220000000800 */
[-CC-:B-1----:R-:W-:Y:S02]  /*a940*/  SHF.R.U64 R10, R12, R8.reuse, R3.reuse ;  /* 0x000000080c0a7219 */ /* 0x182fe40000001203 */
[----:B------:R-:W-:-:S05]  /*a950*/  SHF.R.U32.HI R3, RZ, R8, R3 ;  /* 0x00000008ff037219 */ /* 0x000fca0000011603 */
[----:B------:R-:W1:Y:S01]  /*a960*/  LDC R27, c[0x0][0x648] ;  /* 0x00019200ff1b7b82 */ /* 0x000e620000000800 */
[-C--:B--2---:R-:W-:Y:S02]  /*a970*/  SHF.L.U32 R4, R5, R26.reuse, RZ ;  /* 0x0000001a05047219 */ /* 0x084fe400000006ff */
[--C-:B------:R-:W-:Y:S02]  /*a980*/  SHF.R.U64 R14, R10, R26, R3.reuse ;  /* 0x0000001a0a0e7219 */ /* 0x100fe40000001203 */
[----:B------:R-:W-:Y:S02]  /*a990*/  LOP3.LUT R25, RZ, R4, RZ, 0x33, !PT ;  /* 0x00000004ff197212 */ /* 0x000fe400078e33ff */
[-C--:B------:R-:W-:Y:S01]  /*a9a0*/  SHF.R.U32.HI R5, RZ, R26.reuse, R3 ;  /* 0x0000001aff057219 */ /* 0x080fe20000011603 */
[----:B------:R-:W2:Y:S01]  /*a9b0*/  LDC R30, c[0x0][0x638] ;  /* 0x00018e00ff1e7b82 */ /* 0x000ea20000000800 */
[----:B------:R-:W-:Y:S02]  /*a9c0*/  SHF.L.U32 R152, R7, R26, RZ ;  /* 0x0000001a07987219 */ /* 0x000fe400000006ff */
[----:B------:R-:W-:-:S05]  /*a9d0*/  MOV R4, R14 ;  /* 0x0000000e00047202 */ /* 0x000fca0000000f00 */
[----:B------:R-:W0:Y:S01]  /*a9e0*/  LDC R31, c[0x0][0x610] ;  /* 0x00018400ff1f7b82 */ /* 0x000e220000000800 */
[----:B------:R-:W-:Y:S05]  /*a9f0*/  @!P0 BRA `(.L_x_283) ;  /* 0x0000000000288947 */ /* 0x000fea0003800000 */
[----:B------:R-:W4:Y:S02]  /*aa00*/  LDC R3, c[0x0][0x64c] ;  /* 0x00019300ff037b82 */ /* 0x000f240000000800 */
[----:B----4-:R-:W-:-:S05]  /*aa10*/  IADD3 R3, P0, R14, R3, RZ ;  /* 0x000000030e037210 */ /* 0x010fca0007f1e0ff */
        /* <DEDUP_REMOVED lines=8> */
.L_x_283:
[----:B------:R-:W-:Y:S01]  /*aaa0*/  ISETP.NE.AND P0, PT, R2, 0x1, PT ;  /* 0x000000010200780c */ /* 0x000fe20003f05270 */
[----:B0-----:R-:W-:Y:S01]  /*aab0*/  VIADD R7, R20, 0xffffffff ;  /* 0xffffffff14077836 */ /* 0x001fe20000000000 */
[----:B-1-3--:R-:W-:Y:S01]  /*aac0*/  SHF.R.U64 R0, R4, R27, R5 ;  /* 0x0000001b04007219 */ /* 0x00afe20000001205 */
[----:B------:R-:W-:Y:S01]  /*aad0*/  IMAD.MOV R13, RZ, RZ, -R13 ;  /* 0x000000ffff0d7224 */ /* 0x000fe200078e0a0d */
[----:B------:R-:W-:Y:S01]  /*aae0*/  LOP3.LUT R5, R10, R25, RZ, 0xc0, !PT ;  /* 0x000000190a057212 */ /* 0x000fe200078ec0ff */
[----:B------:R-:W-:Y:S02]  /*aaf0*/  IMAD.MOV.U32 R4, RZ, RZ, 0x1 ;  /* 0x00000001ff047424 */ /* 0x000fe400078e00ff */
[----:B------:R-:W-:Y:S02]  /*ab00*/  IMAD.MOV R3, RZ, RZ, -R0 ;  /* 0x000000ffff037224 */ /* 0x000fe400078e0a00 */
[----:B------:R-:W-:Y:S01]  /*ab10*/  IMAD R152, R152, R0, R5 ;  /* 0x0000000098987224 */ /* 0x000fe200078e0205 */
[----:B------:R-:W-:Y:S01]  /*ab20*/  LOP3.LUT R5, R12, R7, RZ, 0xc0, !PT ;  /* 0x000000070c057212 */ /* 0x000fe200078ec0ff */
[----:B--2---:R-:W-:-:S02]  /*ab30*/  IMAD R0, R3, R30, R14 ;  /* 0x0000001e03007224 */ /* 0x004fc400078e020e */
[----:B------:R-:W-:Y:S02]  /*ab40*/  @P0 IMAD R21, R15, R13, R24 ;  /* 0x0000000d0f150224 */ /* 0x000fe400078e0218 */
[----:B------:R-:W-:Y:S01]  /*ab50*/  IMAD R3, R0, R20, R5 ;  /* 0x0000001400037224 */ /* 0x000fe200078e0205 */
[----:B------:R-:W-:Y:S01]  /*ab60*/  PRMT R0, R4, 0x7610, R0 ;  /* 0x0000761004007816 */ /* 0x000fe20000000000 */
[----:B------:R-:W-:-:S05]  /*ab70*/  IMAD R152, R152, R31, R21 ;  /* 0x0000001f98987224 */ /* 0x000fca00078e0215 */
[----:B------:R-:W-:Y:S02]  /*ab80*/  SEL R153, R3, R152, !P0 ;  /* 0x0000009803997207 */ /* 0x000fe40004000000 */
[----:B------:R-:W-:-:S07]  /*ab90*/  SEL R152, R152, R3, !P0 ;  /* 0x0000000398987207 */ /* 0x000fce0004000000 */
.L_x_281:
[----:B------:R-:W-:-:S13]  /*aba0*/  LOP3.LUT P0, RZ, R0, 0xff, RZ, 0xc0, !PT ;  /* 0x000000ff00ff7812 */ /* 0x000fda000780c0ff */
[----:B------:R-:W-:Y:S05]  /*abb0*/  @P0 BRA `(.L_x_284) ;  /* 0xffffff6000dc0947 */ /* 0x000fea000383ffff */
[----:B------:R-:W-:Y:S05]  /*abc0*/  EXIT ;  /* 0x000000000000794d */ /* 0x000fea0003800000 */
.L_x_3:
[----:B0-----:R-:W-:Y:S01]  /*abd0*/  ULDC.64 UR4, c[0x0][0x650] ;  /* 0x0001940000047ab9 */ /* 0x001fe20000000a00 */
        /* <DEDUP_REMOVED lines=25> */
.L_x_286:
[--C-:B------:R-:W-:Y:S01]  /*ad70*/  SHF.R.U64 R12, R10, R14, R11.reuse ;  /* 0x0000000e0a0c7219 */ /* 0x100fe2000000120b */
[----:B------:R-:W0:Y:S01]  /*ad80*/  LDC R22, c[0x0][0x618] ;  /* 0x00018600ff167b82 */ /* 0x000e220000000800 */
[----:B------:R-:W-:Y:S01]  /*ad90*/  I2FP.F32.U32 R6, R4 ;  /* 0x0000000400067245 */ /* 0x000fe20000201000 */
[----:B------:R-:W-:Y:S01]  /*ada0*/  ULDC UR4, c[0x0][0x150] ;  /* 0x0000540000047ab9 */ /* 0x000fe20000000800 */
[----:B------:R-:W-:Y:S02]  /*adb0*/  SHF.R.U32.HI R5, RZ, R14, R11 ;  /* 0x0000000eff057219 */ /* 0x000fe4000001160b */
[----:B------:R-:W-:Y:S01]  /*adc0*/  IADD3 R9, P0, RZ, -R12, RZ ;  /* 0x8000000cff097210 */ /* 0x000fe20007f1e0ff */
[----:B------:R-:W-:Y:S01]  /*add0*/  FMUL R11, R6, UR4 ;  /* 0x00000004060b7c20 */ /* 0x000fe20008400000 */
[----:B------:R-:W-:Y:S01]  /*ade0*/  ULDC UR4, c[0x0][0x154] ;  /* 0x0000550000047ab9 */ /* 0x000fe20000000800 */
[----:B------:R-:W1:Y:S02]  /*adf0*/  LDC.64 R24, c[0x0][0x640] ;  /* 0x00019000ff187b82 */ /* 0x000e640000000a00 */
[----:B------:R-:W-:-:S02]  /*ae00*/  IMAD.X R5, RZ, RZ, ~R5, P0 ;  /* 0x000000ffff057224 */ /* 0x000fc400000e0e05 */
[----:B------:R-:W2:Y:S01]  /*ae10*/  F2I.U32.TRUNC.NTZ R11, R11 ;  /* 0x0000000b000b7305 */ /* 0x000ea2000020f000 */
[----:B------:R-:W-:-:S03]  /*ae20*/  IMAD.WIDE.U32 R6, R9, R20, R16 ;  /* 0x0000001409067225 */ /* 0x000fc600078e0010 */
[----:B------:R-:W3:Y:S01]  /*ae30*/  LDC R13, c[0x0][0x144] ;  /* 0x00005100ff0d7b82 */ /* 0x000ee20000000800 */
[----:B------:R-:W-:-:S04]  /*ae40*/  IMAD R8, R5, R20, RZ ;  /* 0x0000001405087224 */ /* 0x000fc800078e02ff */
[----:B------:R-:W-:Y:S02]  /*ae50*/  IMAD R5, R9, R21, R8 ;  /* 0x0000001509057224 */ /* 0x000fe400078e0208 */
[----:B------:R-:W-:Y:S01]  /*ae60*/  IMAD.MOV.U32 R8, RZ, RZ, -0x1 ;  /* 0xffffffffff087424 */ /* 0x000fe200078e00ff */
[----:B------:R-:W4:Y:S01]  /*ae70*/  LDC R14, c[0x0][0x608] ;  /* 0x00018200ff0e7b82 */ /* 0x000f220000000800 */
[----:B------:R-:W-:Y:S01]  /*ae80*/  IMAD.IADD R5, R7, 0x1, R5 ;  /* 0x0000000107057824 */ /* 0x000fe200078e0205 */
[----:B------:R-:W-:-:S04]  /*ae90*/  I2FP.F32.U32 R7, R3 ;  /* 0x0000000300077245 */ /* 0x000fc80000201000 */
[-CC-:B0-----:R-:W-:Y:S01]  /*aea0*/  SHF.R.U64 R10, R6, R22.reuse, R5.reuse ;  /* 0x00000016060a7219 */ /* 0x181fe20000001205 */
[----:B------:R-:W-:Y:S01]  /*aeb0*/  FMUL R7, R7, UR4 ;  /* 0x0000000407077c20 */ /* 0x000fe20008400000 */
[----:B------:R-:W0:Y:S01]  /*aec0*/  LDC R9, c[0x0][0x658] ;  /* 0x00019600ff097b82 */ /* 0x000e220000000800 */
[----:B--2---:R-:W-:Y:S02]  /*aed0*/  IADD3 R6, -R11, RZ, RZ ;  /* 0x000000ff0b067210 */ /* 0x004fe40007ffe1ff */
[----:B-1----:R-:W-:Y:S02]  /*aee0*/  ISETP.NE.U32.AND P0, PT, R24, RZ, PT ;  /* 0x000000ff1800720c */ /* 0x002fe40003f05070 */
[----:B------:R-:W-:Y:S02]  /*aef0*/  SHF.R.U32.HI R5, RZ, R22, R5 ;  /* 0x00000016ff057219 */ /* 0x000fe40000011605 */
[----:B------:R-:W-:Y:S01]  /*af00*/  ISETP.NE.AND.EX P0, PT, R25, RZ, PT, P0 ;  /* 0x000000ff1900720c */ /* 0x000fe20003f05300 */
[----:B------:R-:W1:Y:S01]  /*af10*/  LDC R20, c[0x0][0x148] ;  /* 0x00005200ff147b82 */ /* 0x000e620000000800 */
[----:B---3--:R-:W-:-:S02]  /*af20*/  IMAD R23, R13, R6, R4 ;  /* 0x000000060d177224 */ /* 0x008fc400078e0204 */
[----:B------:R-:W-:-:S05]  /*af30*/  IMAD.MOV.U32 R6, RZ, RZ, 0x1 ;  /* 0x00000001ff067424 */ /* 0x000fca00078e00ff */
[----:B------:R-:W2:Y:S01]  /*af40*/  LDC R21, c[0x0][0x600] ;  /* 0x00018000ff157b82 */ /* 0x000ea20000000800 */
[-CC-:B----4-:R-:W-:Y:S02]  /*af50*/  SHF.R.U64 R13, R10, R14.reuse, R5.reuse ;  /* 0x0000000e0a0d7219 */ /* 0x190fe40000001205 */
[----:B------:R-:W-:Y:S02]  /*af60*/  SHF.R.U32.HI R4, RZ, R14, R5 ;  /* 0x0000000eff047219 */ /* 0x000fe40000011605 */
[----:B------:R3:W4:Y:S03]  /*af70*/  F2I.U32.TRUNC.NTZ R14, R7 ;  /* 0x00000007000e7305 */ /* 0x000726000020f000 */
[----:B------:R-:W1:Y:S01]  /*af80*/  LDC R26, c[0x0][0x648] ;  /* 0x00019200ff1a7b82 */ /* 0x000e620000000800 */
[-C--:B0-----:R-:W-:Y:S02]  /*af90*/  SHF.R.U64 R15, R13, R9.reuse, R4 ;  /* 0x000000090d0f7219 */ /* 0x081fe40000001204 */
[----:B------:R-:W-:-:S02]  /*afa0*/  SHF.L.U32 R8, R8, R9, RZ ;  /* 0x0000000908087219 */ /* 0x000fc400000006ff */
[-C--:B------:R-:W-:Y:S01]  /*afb0*/  SHF.R.U32.HI R5, RZ, R9.reuse, R4 ;  /* 0x00000009ff057219 */ /* 0x080fe20000011604 */
[----:B------:R-:W-:Y:S01]  /*afc0*/  IMAD.MOV.U32 R4, RZ, RZ, R15 ;  /* 0x000000ffff047224 */ /* 0x000fe200078e000f */
[----:B------:R-:W-:Y:S01]  /*afd0*/  SHF.L.U32 R22, R6, R9, RZ ;  /* 0x0000000906167219 */ /* 0x000fe200000006ff */
[----:B------:R-:W0:Y:S01]  /*afe0*/  LDC R27, c[0x0][0x638] ;  /* 0x00018e00ff1b7b82 */ /* 0x000e220000000800 */
[----:B------:R-:W-:-:S07]  /*aff0*/  LOP3.LUT R28, RZ, R8, RZ, 0x33, !PT ;  /* 0x00000008ff1c7212 */ /* 0x000fce00078e33ff */
        /* <DEDUP_REMOVED lines=12> */
.L_x_287:
[----:B------:R-:W-:Y:S01]  /*b0c0*/  ISETP.NE.AND P0, PT, R2, 0x1, PT ;  /* 0x000000010200780c */ /* 0x000fe20003f05270 */
[----:B--2---:R-:W-:Y:S01]  /*b0d0*/  VIADD R7, R21, 0xffffffff ;  /* 0xffffffff15077836 */ /* 0x004fe20000000000 */
[----:B-1----:R-:W-:Y:S01]  /*b0e0*/  SHF.R.U64 R5, R4, R26, R5 ;  /* 0x0000001a04057219 */ /* 0x002fe20000001205 */
[----:B------:R-:W-:Y:S01]  /*b0f0*/  IMAD.MOV R14, RZ, RZ, -R14 ;  /* 0x000000ffff0e7224 */ /* 0x000fe200078e0a0e */
[----:B------:R-:W-:Y:S01]  /*b100*/  LOP3.LUT R4, R13, R28, RZ, 0xc0, !PT ;  /* 0x0000001c0d047212 */ /* 0x000fe200078ec0ff */
[----:B------:R-:W-:Y:S01]  /*b110*/  IMAD.MOV.U32 R8, RZ, RZ, R12 ;  /* 0x000000ffff087224 */ /* 0x000fe200078e000c */
[----:B------:R-:W-:Y:S02]  /*b120*/  IADD3 R6, -R5, RZ, RZ ;  /* 0x000000ff05067210 */ /* 0x000fe40007ffe1ff */
[----:B------:R-:W-:Y:S01]  /*b130*/  LOP3.LUT R10, R10, R7, RZ, 0xc0, !PT ;  /* 0x000000070a0a7212 */ /* 0x000fe200078ec0ff */
[----:B------:R-:W-:-:S04]  /*b140*/  IMAD R4, R22, R5, R4 ;  /* 0x0000000516047224 */ /* 0x000fc800078e0204 */
[----:B------:R-:W-:Y:S02]  /*b150*/  @P0 IMAD R23, R20, R14, R3 ;  /* 0x0000000e14170224 */ /* 0x000fe400078e0203 */
[----:B0-----:R-:W-:Y:S02]  /*b160*/  IMAD R3, R6, R27, R15 ;  /* 0x0000001b06037224 */ /* 0x001fe400078e020f */
[----:B------:R-:W-:Y:S02]  /*b170*/  IMAD R7, R4, R29, R23 ;  /* 0x0000001d04077224 */ /* 0x000fe400078e0217 */
[----:B------:R-:W-:Y:S02]  /*b180*/  IMAD R4, R3, R21, R10 ;  /* 0x0000001503047224 */ /* 0x000fe400078e020a */
[----:B------:R-:W-:-:S03]  /*b190*/  IMAD.MOV.U32 R6, RZ, RZ, 0x1 ;  /* 0x00000001ff067424 */ /* 0x000fc600078e00ff */
[----:B------:R-:W-:Y:S02]  /*b1a0*/  SEL R9, R4, R7, !P0 ;  /* 0x0000000704097207 */ /* 0x000fe40004000000 */
[----:B------:R-:W-:-:S07]  /*b1b0*/  SEL R7, R7, R4, !P0 ;  /* 0x0000000407077207 */ /* 0x000fce0004000000 */
.L_x_285:
[----:B------:R-:W-:-:S08]  /*b1c0*/  NOP ;  /* 0x0000000000007918 */ /* 0x000fd00000000000 */
[----:B------:R-:W0:-:S00]  /*b1d0*/  USETMAXREG.DEALLOC.CTAPOOL 0x28 ;  /* 0x00000028000079c8 */ /* 0x000e0000080e0500 */
[----:B0-----:R-:W-:-:S13]  /*b1e0*/  ISETP.NE.AND P0, PT, R0, RZ, PT ;  /* 0x000000ff0000720c */ /* 0x001fda0003f05270 */
[----:B------:R-:W-:Y:S05]  /*b1f0*/  @P0 EXIT ;  /* 0x000000000000094d */ /* 0x000fea0003800000 */
[----:B------:R-:W-:Y:S01]  /*b200*/  LOP3.LUT P0, RZ, R6, 0xff, RZ, 0xc0, !PT ;  /* 0x000000ff06ff7812 */ /* 0x000fe2000780c0ff */
[----:B------:R-:W-:Y:S02]  /*b210*/  IMAD.MOV.U32 R3, RZ, RZ, 0x1 ;  /* 0x00000001ff037424 */ /* 0x000fe400078e00ff */
[----:B------:R-:W-:-:S10]  /*b220*/  IMAD.MOV.U32 R0, RZ, RZ, RZ ;  /* 0x000000ffff007224 */ /* 0x000fd400078e00ff */
[----:B------:R-:W-:Y:S05]  /*b230*/  @!P0 BRA `(.L_x_288) ;  /* 0x0000000c00348947 */ /* 0x000fea0003800000 */
[----:B------:R-:W0:Y:S01]  /*b240*/  LDC R0, c[0x0][0x28c] ;  /* 0x0000a300ff007b82 */ /* 0x000e220000000800 */
[----:B------:R-:W-:Y:S01]  /*b250*/  ULDC UR5, c[0x0][0x600] ;  /* 0x0001800000057ab9 */ /* 0x000fe20000000800 */
[----:B------:R-:W-:Y:S01]  /*b260*/  ULDC UR4, c[0x0][0xc] ;  /* 0x0000030000047ab9 */ /* 0x000fe20000000800 */
[----:B------:R-:W-:Y:S01]  /*b270*/  UIADD3 UR16, UR5, -0x1, URZ ;  /* 0xffffffff05107890 */ /* 0x000fe2000fffe03f */
[C---:B------:R-:W-:Y:S01]  /*b280*/  LOP3.LUT P2, RZ, R18.reuse, 0x7f, RZ, 0xc0, !PT ;  /* 0x0000007f12ff7812 */ /* 0x040fe2000784c0ff */
[----:B------:R-:W-:Y:S01]  /*b290*/  ULDC UR6, c[0x0][0x658] ;  /* 0x0001960000067ab9 */ /* 0x000fe20000000800 */
[----:B------:R-:W-:Y:S01]  /*b2a0*/  ULDC UR5, c[0x0][0x10] ;  /* 0x0000040000057ab9 */ /* 0x000fe20000000800 */
[----:B------:R-:W-:Y:S01]  /*b2b0*/  UMOV UR7, 0xffffffff ;  /* 0xffffffff00077882 */ /* 0x000fe20000000000 */
[----:B------:R-:W-:Y:S01]  /*b2c0*/  UMOV UR8, 0x1 ;  /* 0x0000000100087882 */ /* 0x000fe20000000000 */
[----:B------:R-:W-:Y:S01]  /*b2d0*/  UIMAD.WIDE.U32 UR4, UR4, UR5, URZ ;  /* 0x00000005040472a5 */ /* 0x000fe2000f8e003f */
[----:B------:R-:W-:Y:S01]  /*b2e0*/  LOP3.LUT P0, RZ, R18, 0x1f, RZ, 0xc0, !PT ;  /* 0x0000001f12ff7812 */ /* 0x000fe2000780c0ff */
[----:B------:R-:W-:Y:S01]  /*b2f0*/  USHF.L.U32 UR7, UR7, UR6, URZ ;  /* 0x0000000607077299 */ /* 0x000fe2000800063f */
[----:B------:R-:W-:Y:S01]  /*b300*/  BSSY B0, `(.L_x_288) ;  /* 0x00000c0000007945 */ /* 0x000fe20003800000 */
[----:B------:R-:W-:Y:S01]  /*b310*/  USHF.L.U32 UR18, UR8, UR6, URZ ;  /* 0x0000000608127299 */ /* 0x000fe2000800063f */
[----:B------:R-:W-:Y:S01]  /*b320*/  IMAD.MOV.U32 R11, RZ, RZ, 0x1 ;  /* 0x00000001ff0b7424 */ /* 0x000fe200078e00ff */
[----:B------:R-:W-:Y:S01]  /*b330*/  LOP3.LUT R18, R19, 0x2, RZ, 0xfc, !PT ;  /* 0x0000000213127812 */ /* 0x000fe200078efcff */
[----:B------:R-:W-:Y:S01]  /*b340*/  ULDC UR6, c[0x0][0x14] ;  /* 0x0000050000067ab9 */ /* 0x000fe20000000800 */
[----:B------:R-:W-:Y:S01]  /*b350*/  PLOP3.LUT P0, PT, P0, P2, PT, 0x8a, 0x0 ;  /* 0x000000000000781c */ /* 0x000fe20000705172 */
[----:B------:R-:W-:-:S02]  /*b360*/  UIMAD.WIDE.U32 UR20, UR4, UR6, URZ ;  /* 0x00000006041472a5 */ /* 0x000fc4000f8e003f */
[----:B------:R-:W-:Y:S02]  /*b370*/  UIMAD UR13, UR5, UR6, URZ ;  /* 0x00000006050d72a4 */ /* 0x000fe4000f8e023f */
[----:B------:R-:W-:Y:S01]  /*b380*/  ULOP3.LUT UR17, URZ, UR7, URZ, 0x33, !UPT ;  /* 0x000000073f117292 */ /* 0x000fe2000f8e333f */
[----:B0-----:R-:W-:Y:S01]  /*b390*/  VIADD R0, R0, 0x3f ;  /* 0x0000003f00007836 */ /* 0x001fe20000000000 */
[----:B------:R-:W-:Y:S01]  /*b3a0*/  UIADD3 UR13, UR21, UR13, URZ ;  /* 0x0000000d150d7290 */ /* 0x000fe2000fffe03f */
[----:B------:R-:W-:-:S03]  /*b3b0*/  ULDC.64 UR22, c[0x0][0x198] ;  /* 0x0000660000167ab9 */ /* 0x000fc60000000a00 */
[----:B------:R-:W-:-:S04]  /*b3c0*/  SHF.R.S32.HI R3, RZ, 0x1f, R0 ;  /* 0x0000001fff037819 */ /* 0x000fc80000011400 */
[----:B------:R-:W-:Y:S01]  /*b3d0*/  LEA.HI R3, R3, R0, RZ, 0x6 ;  /* 0x0000000003037211 */ /* 0x000fe200078f30ff */
[----:B------:R-:W-:-:S03]  /*b3e0*/  IMAD.MOV.U32 R0, RZ, RZ, RZ ;  /* 0x000000ffff007224 */ /* 0x000fc600078e00ff */
[----:B------:R-:W-:Y:S01]  /*b3f0*/  SHF.R.S32.HI R13, RZ, 0x6, R3 ;  /* 0x00000006ff0d7819 */ /* 0x000fe20000011403 */
[----:B------:R-:W-:-:S03]  /*b400*/  IMAD.MOV.U32 R3, RZ, RZ, 0x1 ;  /* 0x00000001ff037424 */ /* 0x000fc600078e00ff */
[----:B------:R-:W-:-:S07]  /*b410*/  IADD3 R10, R13, 0x1, RZ ;  /* 0x000000010d0a7810 */ /* 0x000fce0007ffe0ff */
.L_x_300:
[----:B------:R-:W-:-:S03]  /*b420*/  UMOV UR4, 0xffffffff ;  /* 0xffffffff00047882 */ /* 0x000fc60000000000 */
[----:B------:R-:W-:Y:S05]  /*b430*/  BRA.DIV UR4, `(.L_x_289) ;  /* 0x0000000e04a07947 */ /* 0x000fea000b800000 */
[----:B------:R-:W-:-:S13]  /*b440*/  ELECT P6, URZ, PT ;  /* 0x00000000003f782f */ /* 0x000fda00038c0000 */
.L_x_311:
[----:B------:R-:W0:Y:S01]  /*b450*/  LDC R4, c[0x0][0x28c] ;  /* 0x0000a300ff047b82 */ /* 0x000e220000000800 */
[----:B------:R-:W-:Y:S01]  /*b460*/  BSSY B1, `(.L_x_290) ;  /* 0x0000037000017945 */ /* 0x000fe20003800000 */
[----:B0-----:R-:W-:-:S13]  /*b470*/  ISETP.LT.OR P6, PT, R4, 0x1, !P6 ;  /* 0x000000010400780c */ /* 0x001fda00077c1670 */
[----:B------:R-:W-:Y:S05]  /*b480*/  @P6 BRA `(.L_x_291) ;  /* 0x0000000000d06947 */ /* 0x000fea0003800000 */
[----:B------:R-:W-:Y:S02]  /*b490*/  IMAD.SHL.U32 R14, R9, 0x80, RZ ;  /* 0x00000080090e7824 */ /* 0x000fe400078e00ff */
[----:B------:R-:W-:Y:S02]  /*b4a0*/  IMAD.SHL.U32 R15, R7, 0x100, RZ ;  /* 0x00000100070f7824 */ /* 0x000fe400078e00ff */
[----:B------:R-:W-:Y:S02]  /*b4b0*/  IMAD.MOV.U32 R20, RZ, RZ, RZ ;  /* 0x000000ffff147224 */ /* 0x000fe400078e00ff */
[----:B------:R-:W-:Y:S02]  /*b4c0*/  IMAD.MOV.U32 R4, RZ, RZ, R10 ;  /* 0x000000ffff047224 */ /* 0x000fe400078e000a */
[----:B------:R-:W-:Y:S02]  /*b4d0*/  IMAD.MOV.U32 R5, RZ, RZ, R3 ;  /* 0x000000ffff057224 */ /* 0x000fe400078e0003 */
[----:B------:R-:W-:-:S07]  /*b4e0*/  IMAD.MOV.U32 R6, RZ, RZ, R0 ;  /* 0x000000ffff067224 */ /* 0x000fce00078e0000 */
.L_x_295:
[----:B------:R-:W0:Y:S01]  /*b4f0*/  S2R R12, SR_CgaCtaId ;  /* 0x00000000000c7919 */ /* 0x000e220000008800 */
[----:B------:R-:W-:Y:S01]  /*b500*/  MOV R7, 0x400 ;  /* 0x0000040000077802 */ /* 0x000fe20000000f00 */
[----:B------:R-:W1:Y:S03]  /*b510*/  @!P2 LDC R9, c[0x0][0x500] ;  /* 0x00014000ff09ab82 */ /* 0x000e660000000800 */
[----:B0-----:R-:W-:Y:S02]  /*b520*/  LEA R21, R12, R7, 0x18 ;  /* 0x000000070c157211 */ /* 0x001fe400078ec0ff */
[----:B------:R-:W-:-:S03]  /*b530*/  SHF.L.U32 R7, R5, 0x1f, RZ ;  /* 0x0000001f05077819 */ /* 0x000fc600000006ff */
[----:B------:R-:W-:-:S04]  /*b540*/  IMAD R12, R6, 0x8, R21 ;  /* 0x00000008060c7824 */ /* 0x000fc800078e0215 */
[----:B------:R-:W0:Y:S02]  /*b550*/  SYNCS.PHASECHK.TRANS64.TRYWAIT P1, [R12+URZ+0x20], R7 ;  /* 0x000020070c0075a7 */ /* 0x000e24000802017f */
[----:B01----:R-:W-:Y:S05]  /*b560*/  @!P1 BRA `(.L_x_292) ;  /* 0x0000000c00749947 */ /* 0x003fea0003800000 */
.L_x_312:
[----:B0-----:R-:W-:Y:S01]  /*b570*/  PRMT R7, R18, 0x9910, RZ ;  /* 0x0000991012077816 */ /* 0x001fe200000000ff */
[----:B------:R0:W-:Y:S03]  /*b580*/  @!P2 SYNCS.ARRIVE.TRANS64 RZ, [R12+URZ], R9 ;  /* 0x000000090cffa9a7 */ /* 0x0001e6000800003f */
[----:B------:R-:W-:-:S13]  /*b590*/  ISETP.NE.AND P1, PT, R7, 0x2, PT ;  /* 0x000000020700780c */ /* 0x000fda0003f25270 */
[----:B0-----:R-:W-:Y:S05]  /*b5a0*/  @P1 BRA `(.L_x_293) ;  /* 0x0000000000041947 */ /* 0x001fea0003800000 */
[----:B------:R-:W-:Y:S01]  /*b5b0*/  BPT.TRAP 0x1 ;  /* 0x000000040000795c */ /* 0x000fe20000300000 */
.L_x_293:
[----:B------:R-:W-:Y:S05]  /*b5c0*/  @P0 BRA `(.L_x_294) ;  /* 0x0000000000040947 */ /* 0x000fea0003800000 */
[----:B------:R-:W-:Y:S01]  /*b5d0*/  BPT.TRAP 0x1 ;  /* 0x000000040000795c */ /* 0x000fe20000300000 */
.L_x_294:
[C---:B------:R-:W-:Y:S01]  /*b5e0*/  IMAD R7, R6.reuse, 0x8000, R21 ;  /* 0x0000800006077824 */ /* 0x040fe200078e0215 */
[----:B------:R-:W-:Y:S01]  /*b5f0*/  LEA R21, R6, R21, 0xe ;  /* 0x0000001506157211 */ /* 0x000fe200078e70ff */
[----:B------:R-:W-:Y:S01]  /*b600*/  VIADD R4, R4, 0xffffffff ;  /* 0xffffffff04047836 */ /* 0x000fe20000000000 */
[----:B------:R-:W-:Y:S01]  /*b610*/  R2UR UR9, R12 ;  /* 0x000000000c0972ca */ /* 0x000fe200000e0000 */
[----:B------:R-:W-:Y:S01]  /*b620*/  UIADD3 UR4, UP0, UR22, 0xf0, URZ ;  /* 0x000000f016047890 */ /* 0x000fe2000ff1e03f */
[----:B------:R-:W-:Y:S01]  /*b630*/  R2UR UR5, R7 ;  /* 0x00000000070572ca */ /* 0x000fe200000e0000 */
[----:B------:R-:W-:Y:S01]  /*b640*/  UIADD3 UR24, UP1, UR22, 0x1f0, URZ ;  /* 0x000001f016187890 */ /* 0x000fe2000ff3e03f */
[----:B------:R-:W-:Y:S01]  /*b650*/  R2UR UR8, R21 ;  /* 0x00000000150872ca */ /* 0x000fe200000e0000 */
[----:B------:R-:W-:Y:S01]  /*b660*/  VIADD R6, R6, 0x1 ;  /* 0x0000000106067836 */ /* 0x000fe20000000000 */
[----:B------:R-:W-:Y:S01]  /*b670*/  R2UR UR11, R15 ;  /* 0x000000000f0b72ca */ /* 0x000fe200000e0000 */
[----:B------:R-:W-:Y:S01]  /*b680*/  UIADD3.X UR25, URZ, UR23, URZ, UP1, !UPT ;  /* 0x000000173f197290 */ /* 0x000fe20008ffe43f */
[----:B------:R-:W-:Y:S01]  /*b690*/  R2UR UR10, R20 ;  /* 0x00000000140a72ca */ /* 0x000fe200000e0000 */
[----:B------:R-:W-:Y:S01]  /*b6a0*/  UMOV UR6, 0x0 ;  /* 0x0000000000067882 */ /* 0x000fe20000000000 */
[----:B------:R-:W-:Y:S01]  /*b6b0*/  R2UR UR12, R8 ;  /* 0x00000000080c72ca */ /* 0x000fe200000e0000 */
[----:B------:R-:W-:Y:S01]  /*b6c0*/  UMOV UR7, 0x10000000 ;  /* 0x1000000000077882 */ /* 0x000fe20000000000 */
[----:B------:R-:W-:Y:S01]  /*b6d0*/  R2UR UR19, R14 ;  /* 0x000000000e1372ca */ /* 0x000fe200000e0000 */
[----:B------:R-:W-:Y:S01]  /*b6e0*/  VIADD R20, R20, 0x40 ;  /* 0x0000004014147836 */ /* 0x000fe20000000000 */
[----:B------:R-:W-:Y:S01]  /*b6f0*/  ISETP.GT.AND P3, PT, R4, 0x1, PT ;  /* 0x000000010400780c */ /* 0x000fe20003f64270 */
[----:B------:R-:W-:Y:S01]  /*b700*/  UIADD3 UR14, UR5, 0x100, URZ ;  /* 0x00000100050e7890 */ /* 0x000fe2000fffe03f */
[----:B------:R-:W-:Y:S01]  /*b710*/  ISETP.NE.AND P1, PT, R6, 0x4, PT ;  /* 0x000000040600780c */ /* 0x000fe20003f25270 */
[----:B------:R-:W-:-:S02]  /*b720*/  UIADD3.X UR5, URZ, UR23, URZ, UP0, !UPT ;  /* 0x000000173f057290 */ /* 0x000fc400087fe43f */
[----:B------:R-:W-:Y:S01]  /*b730*/  UIADD3 UR15, UR8, 0x20100, URZ ;  /* 0x00020100080f7890 */ /* 0x000fe2000fffe03f */
[----:B------:R-:W-:Y:S02]  /*b740*/  SEL R12, RZ, 0x1, P1 ;  /* 0x00000001ff0c7807 */ /* 0x000fe40000800000 */
[----:B------:R-:W-:Y:S01]  /*b750*/  UMOV UR8, UR14 ;  /* 0x0000000e00087c82 */ /* 0x000fe20008000000 */
[----:B------:R-:W-:Y:S02]  /*b760*/  SEL R6, R6, RZ, P1 ;  /* 0x000000ff06067207 */ /* 0x000fe40000800000 */
[----:B------:R-:W-:Y:S01]  /*b770*/  LOP3.LUT R5, R5, R12, RZ, 0x3c, !PT ;  /* 0x0000000c05057212 */ /* 0x000fe200078e3cff */
[----:B------:R0:W-:Y:S02]  /*b780*/  UTMALDG.3D [UR8], [UR4], desc[UR6] ;  /* 0x00000608040075b4 */ /* 0x0001e40008011000 */
[----:B0-----:R-:W-:Y:S01]  /*b790*/  UMOV UR8, UR15 ;  /* 0x0000000f00087c82 */ /* 0x001fe20008000000 */
[----:B------:R-:W-:-:S02]  /*b7a0*/  UMOV UR11, UR19 ;  /* 0x00000013000b7c82 */ /* 0x000fc40008000000 */
[----:B------:R0:W-:Y:S02]  /*b7b0*/  UTMALDG.3D [UR8], [UR24], desc[UR6] ;  /* 0x00000608180075b4 */ /* 0x0001e40008011000 */
[----:B0-----:R-:W-:Y:S05]  /*b7c0*/  @P3 BRA `(.L_x_295) ;  /* 0xfffffffc00483947 */ /* 0x001fea000383ffff */
.L_x_291:
[----:B------:R-:W-:Y:S05]  /*b7d0*/  BSYNC B1 ;  /* 0x0000000000017941 */ /* 0x000fea0003800000 */
.L_x_290:
[----:B------:R-:W-:Y:S01]  /*b7e0*/  LOP3.LUT P3, RZ, R11, 0xff, RZ, 0xc0, !PT ;  /* 0x000000ff0bff7812 */ /* 0x000fe2000786c0ff */
[----:B------:R-:W-:Y:S01]  /*b7f0*/  IMAD.IADD R0, R13, 0x1, R0 ;  /* 0x000000010d007824 */ /* 0x000fe200078e0200 */
[----:B------:R-:W-:Y:S01]  /*b800*/  IADD3 R16, P4, R16, UR20, RZ ;  /* 0x0000001410107c10 */ /* 0x000fe2000ff9e0ff */
[----:B------:R-:W-:Y:S01]  /*b810*/  ULDC.64 UR4, c[0x0][0x650] ;  /* 0x0001940000047ab9 */ /* 0x000fe20000000a00 */
[----:B------:R-:W-:Y:S01]  /*b820*/  BSSY B1, `(.L_x_296) ;  /* 0x000006b000017945 */ /* 0x000fe20003800000 */
[----:B------:R-:W-:Y:S01]  /*b830*/  IMAD.MOV.U32 R7, RZ, RZ, -0x1 ;  /* 0xffffffffff077424 */ /* 0x000fe200078e00ff */
[----:B------:R-:W-:Y:S01]  /*b840*/  SHF.R.U32.HI R4, RZ, 0x2, R0 ;  /* 0x00000002ff047819 */ /* 0x000fe20000011600 */
[----:B------:R-:W-:Y:S01]  /*b850*/  IMAD.MOV.U32 R9, RZ, RZ, -0x1 ;  /* 0xffffffffff097424 */ /* 0x000fe200078e00ff */
[----:B------:R-:W-:Y:S01]  /*b860*/  ISETP.GT.U32.AND P1, PT, R0, 0x3, PT ;  /* 0x000000030000780c */ /* 0x000fe20003f24070 */
[----:B------:R-:W-:Y:S01]  /*b870*/  IMAD.MOV.U32 R8, RZ, RZ, -0x1 ;  /* 0xffffffffff087424 */ /* 0x000fe200078e00ff */
[----:B------:R-:W-:-:S02]  /*b880*/  LOP3.LUT R4, R4, 0x1, RZ, 0xc0, !PT ;  /* 0x0000000104047812 */ /* 0x000fc400078ec0ff */
[----:B------:R-:W-:Y:S01]  /*b890*/  ISETP.LT.U32.AND P1, PT, R13, 0x4, P1 ;  /* 0x000000040d00780c */ /* 0x000fe20000f21070 */
[----:B------:R-:W0:Y:S01]  /*b8a0*/  @P3 S2R R6, SR_CgaCtaId ;  /* 0x0000000000063919 */ /* 0x000e220000008800 */
[----:B------:R-:W-:Y:S02]  /*b8b0*/  @P3 MOV R5, 0x400 ;  /* 0x0000040000053802 */ /* 0x000fe40000000f00 */
[----:B------:R-:W-:Y:S02]  /*b8c0*/  IADD3.X R17, R17, UR13, RZ, P4, !PT ;  /* 0x0000000d11117c10 */ /* 0x000fe4000a7fe4ff */
[----:B------:R-:W-:Y:S02]  /*b8d0*/  ISETP.GE.U32.AND P4, PT, R16, UR4, PT ;  /* 0x0000000410007c0c */ /* 0x000fe4000bf86070 */
[----:B------:R-:W-:Y:S02]  /*b8e0*/  LOP3.LUT R0, R0, 0x3, RZ, 0xc0, !PT ;  /* 0x0000000300007812 */ /* 0x000fe400078ec0ff */
[----:B------:R-:W-:-:S02]  /*b8f0*/  PRMT R11, RZ, 0x7610, R11 ;  /* 0x00007610ff0b7816 */ /* 0x000fc4000000000b */
[----:B0-----:R-:W-:-:S04]  /*b900*/  @P3 LEA R5, R6, R5, 0x18 ;  /* 0x0000000506053211 */ /* 0x001fc800078ec0ff */
[----:B------:R0:W-:Y:S01]  /*b910*/  @P3 SYNCS.ARRIVE.TRANS64.A1T0 RZ, [R5+URZ+0x58], RZ ;  /* 0x000058ff05ff39a7 */ /* 0x0001e2000810003f */
[----:B------:R-:W-:Y:S02]  /*b920*/  ISETP.NE.U32.AND P3, PT, R4, 0x1, PT ;  /* 0x000000010400780c */ /* 0x000fe40003f65070 */
[----:B------:R-:W-:Y:S02]  /*b930*/  SEL R4, RZ, 0x1, !P1 ;  /* 0x00000001ff047807 */ /* 0x000fe40004800000 */
[----:B------:R-:W-:Y:S02]  /*b940*/  ISETP.GE.U32.AND.EX P1, PT, R17, UR5, PT, P4 ;  /* 0x0000000511007c0c */ /* 0x000fe4000bf26140 */
[----:B------:R-:W-:-:S04]  /*b950*/  ISETP.GT.U32.AND P3, PT, R13, 0x3, !P3 ;  /* 0x000000030d00780c */ /* 0x000fc80005f64070 */
[----:B0-----:R-:W-:-:S04]  /*b960*/  SEL R5, RZ, 0x1, !P3 ;  /* 0x00000001ff057807 */ /* 0x001fc80005800000 */
[--C-:B------:R-:W-:Y:S02]  /*b970*/  LOP3.LUT R3, R5, R3, R4.reuse, 0x96, !PT ;  /* 0x0000000305037212 */ /* 0x100fe400078e9604 */
[----:B------:R-:W-:Y:S01]  /*b980*/  PRMT R4, RZ, 0x7610, R4 ;  /* 0x00007610ff047816 */ /* 0x000fe20000000004 */
[----:B------:R-:W-:Y:S06]  /*b990*/  @P1 BRA `(.L_x_297) ;  /* 0x00000004004c1947 */ /* 0x000fec0003800000 */
[----:B------:R-:W-:Y:S01]  /*b9a0*/  ULDC.64 UR4, c[0x0][0x628] ;  /* 0x00018a0000047ab9 */ /* 0x000fe20000000a00 */
[----:B------:R-:W0:Y:S01]  /*b9b0*/  S2R R14, SR_CTAID.X ;  /* 0x00000000000e7919 */ /* 0x000e220000002500 */
[----:B------:R-:W-:Y:S01]  /*b9c0*/  ISETP.NE.U32.AND P1, PT, RZ, UR4, PT ;  /* 0x00000004ff007c0c */ /* 0x000fe2000bf25070 */
[----:B------:R-:W-:Y:S01]  /*b9d0*/  ULDC UR7, c[0x0][0x630] ;  /* 0x00018c0000077ab9 */ /* 0x000fe20000000800 */
[----:B------:R-:W-:Y:S01]  /*b9e0*/  IMAD.MOV.U32 R4, RZ, RZ, R16 ;  /* 0x000000ffff047224 */ /* 0x000fe200078e0010 */
[----:B------:R-:W1:Y:S01]  /*b9f0*/  S2R R12, SR_CTAID.Y ;  /* 0x00000000000c7919 */ /* 0x000e620000002600 */
[----:B------:R-:W-:Y:S02]  /*ba00*/  ISETP.NE.AND.EX P1, PT, RZ, UR5, PT, P1 ;  /* 0x00000005ff007c0c */ /* 0x000fe4000bf25310 */
[----:B------:R-:W-:-:S11]  /*ba10*/  MOV R5, R17 ;  /* 0x0000001100057202 */ /* 0x000fd60000000f00 */
[----:B------:R-:W-:Y:S05]  /*ba20*/  @!P1 BRA `(.L_x_298) ;  /* 0x0000000000289947 */ /* 0x000fea0003800000 */
[----:B------:R-:W-:Y:S02]  /*ba30*/  ULDC UR6, c[0x0][0x634] ;  /* 0x00018d0000067ab9 */ /* 0x000fe40000000800 */
[----:B------:R-:W-:-:S05]  /*ba40*/  IADD3 R9, P1, R16, UR6, RZ ;  /* 0x0000000610097c10 */ /* 0x000fca000ff3e0ff */
[----:B------:R-:W-:-:S04]  /*ba50*/  IMAD.X R15, RZ, RZ, R17, P1 ;  /* 0x000000ffff0f7224 */ /* 0x000fc800008e0611 */
[----:B------:R-:W-:-:S04]  /*ba60*/  IMAD.WIDE.U32 R6, R15, UR4, RZ ;  /* 0x000000040f067c25 */ /* 0x000fc8000f8e00ff */
[----:B------:R-:W-:-:S04]  /*ba70*/  IMAD.WIDE.U32 R6, P1, R9, UR5, R6 ;  /* 0x0000000509067c25 */ /* 0x000fc8000f820006 */
[----:B------:R-:W-:-:S04]  /*ba80*/  IMAD.WIDE.U32 R8, R9, UR4, RZ ;  /* 0x0000000409087c25 */ /* 0x000fc8000f8e00ff */
[----:B------:R-:W-:Y:S01]  /*ba90*/  IMAD.X R5, RZ, RZ, RZ, P1 ;  /* 0x000000ffff057224 */ /* 0x000fe200008e06ff */
[----:B------:R-:W-:Y:S01]  /*baa0*/  IADD3 RZ, P1, R9, R6, RZ ;  /* 0x0000000609ff7210 */ /* 0x000fe20007f3e0ff */
[----:B------:R-:W-:-:S04]  /*bab0*/  IMAD.MOV.U32 R4, RZ, RZ, R7 ;  /* 0x000000ffff047224 */ /* 0x000fc800078e0007 */
[----:B------:R-:W-:-:S08]  /*bac0*/  IMAD.WIDE.U32.X R4, R15, UR5, R4, P1 ;  /* 0x000000050f047c25 */ /* 0x000fd000088e0404 */
.L_x_298:
[--C-:B------:R-:W-:Y:S01]  /*bad0*/  SHF.R.U64 R8, R4, UR7, R5.reuse ;  /* 0x0000000704087c19 */ /* 0x100fe20008001205 */
[----:B------:R-:W-:Y:S01]  /*bae0*/  ULDC.64 UR4, c[0x0][0x620] ;  /* 0x0001880000047ab9 */ /* 0x000fe20000000a00 */
[----:B------:R-:W-:Y:S01]  /*baf0*/  SHF.R.U32.HI R4, RZ, UR7, R5 ;  /* 0x00000007ff047c19 */ /* 0x000fe20008011605 */
[----:B------:R-:W2:Y:S01]  /*bb00*/  LDC R25, c[0x0][0x144] ;  /* 0x00005100ff197b82 */ /* 0x000ea20000000800 */
[----:B------:R-:W-:Y:S01]  /*bb10*/  IADD3 R7, P1, RZ, -R8, RZ ;  /* 0x80000008ff077210 */ /* 0x000fe20007f3e0ff */
[----:B------:R-:W-:Y:S01]  /*bb20*/  ULDC.64 UR8, c[0x0][0x640] ;  /* 0x0001900000087ab9 */ /* 0x000fe20000000a00 */
[----:B0-----:R-:W-:Y:S01]  /*bb30*/  I2FP.F32.U32 R9, R14 ;  /* 0x0000000e00097245 */ /* 0x001fe20000201000 */
[----:B------:R-:W-:Y:S02]  /*bb40*/  ULDC UR6, c[0x0][0x608] ;  /* 0x0001820000067ab9 */ /* 0x000fe40000000800 */
[----:B------:R-:W-:Y:S01]  /*bb50*/  IMAD.X R4, RZ, RZ, ~R4, P1 ;  /* 0x000000ffff047224 */ /* 0x000fe200008e0e04 */
[----:B------:R-:W-:Y:S01]  /*bb60*/  ISETP.NE.U32.AND P1, PT, RZ, UR8, PT ;  /* 0x00000008ff007c0c */ /* 0x000fe2000bf25070 */
[----:B------:R-:W0:Y:S02]  /*bb70*/  LDC R21, c[0x0][0x148] ;  /* 0x00005200ff157b82 */ /* 0x000e240000000800 */
[----:B------:R-:W-:Y:S01]  /*bb80*/  IMAD R6, R4, UR4, RZ ;  /* 0x0000000404067c24 */ /* 0x000fe2000f8e02ff */
[----:B------:R-:W-:Y:S01]  /*bb90*/  ISETP.NE.AND.EX P1, PT, RZ, UR9, PT, P1 ;  /* 0x00000009ff007c0c */ /* 0x000fe2000bf25310 */
[----:B------:R-:W-:Y:S01]  /*bba0*/  IMAD.WIDE.U32 R4, R7, UR4, R16 ;  /* 0x0000000407047c25 */ /* 0x000fe2000f8e0010 */
[----:B------:R-:W-:-:S03]  /*bbb0*/  ULDC UR4, c[0x0][0x150] ;  /* 0x0000540000047ab9 */ /* 0x000fc60000000800 */
[----:B------:R-:W-:Y:S02]  /*bbc0*/  IMAD R7, R7, UR5, R6 ;  /* 0x0000000507077c24 */ /* 0x000fe4000f8e0206 */
[----:B------:R-:W-:Y:S01]  /*bbd0*/  FMUL R6, R9, UR4 ;  /* 0x0000000409067c20 */ /* 0x000fe20008400000 */
[----:B------:R-:W-:Y:S01]  /*bbe0*/  ULDC UR4, c[0x0][0x618] ;  /* 0x0001860000047ab9 */ /* 0x000fe20000000800 */
[----:B------:R-:W-:Y:S01]  /*bbf0*/  ULDC UR5, c[0x0][0x154] ;  /* 0x0000550000057ab9 */ /* 0x000fe20000000800 */
[----:B------:R-:W-:-:S03]  /*bc00*/  IMAD.IADD R5, R5, 0x1, R7 ;  /* 0x0000000105057824 */ /* 0x000fc600078e0207 */
[----:B------:R-:W3:Y:S02]  /*bc10*/  F2I.U32.TRUNC.NTZ R6, R6 ;  /* 0x0000000600067305 */ /* 0x000ee4000020f000 */
[----:B------:R-:W-:Y:S02]  /*bc20*/  SHF.R.U64 R9, R4, UR4, R5 ;  /* 0x0000000404097c19 */ /* 0x000fe40008001205 */
[----:B-1----:R-:W-:-:S05]  /*bc30*/  I2FP.F32.U32 R4, R12 ;  /* 0x0000000c00047245 */ /* 0x002fca0000201000 */
[----:B------:R-:W-:Y:S01]  /*bc40*/  FMUL R22, R4, UR5 ;  /* 0x0000000504167c20 */ /* 0x000fe20008400000 */
[----:B------:R-:W-:Y:S01]  /*bc50*/  SHF.R.U32.HI R4, RZ, UR4, R5 ;  /* 0x00000004ff047c19 */ /* 0x000fe20008011605 */
[----:B------:R-:W-:-:S03]  /*bc60*/  ULDC UR4, c[0x0][0x658] ;  /* 0x0001960000047ab9 */ /* 0x000fc60000000800 */
[--C-:B------:R-:W-:Y:S01]  /*bc70*/  SHF.R.U64 R20, R9, UR6, R4.reuse ;  /* 0x0000000609147c19 */ /* 0x100fe20008001204 */
[----:B------:R-:W1:Y:S01]  /*bc80*/  F2I.U32.TRUNC.NTZ R22, R22 ;  /* 0x0000001600167305 */ /* 0x000e62000020f000 */
[----:B------:R-:W-:Y:S01]  /*bc90*/  SHF.R.U32.HI R5, RZ, UR6, R4 ;  /* 0x00000006ff057c19 */ /* 0x000fe20008011604 */
[----:B---3--:R-:W-:-:S03]  /*bca0*/  IMAD.MOV R6, RZ, RZ, -R6 ;  /* 0x000000ffff067224 */ /* 0x008fc600078e0a06 */
[--C-:B------:R-:W-:Y:S01]  /*bcb0*/  SHF.R.U64 R15, R20, UR4, R5.reuse ;  /* 0x00000004140f7c19 */ /* 0x100fe20008001205 */
[----:B--2---:R-:W-:Y:S01]  /*bcc0*/  IMAD R14, R25, R6, R14 ;  /* 0x00000006190e7224 */ /* 0x004fe200078e020e */
[----:B------:R-:W-:-:S03]  /*bcd0*/  SHF.R.U32.HI R23, RZ, UR4, R5 ;  /* 0x00000004ff177c19 */ /* 0x000fc60008011605 */
[----:B------:R-:W-:Y:S02]  /*bce0*/  IMAD.MOV.U32 R4, RZ, RZ, R15 ;  /* 0x000000ffff047224 */ /* 0x000fe400078e000f */
[----:B------:R-:W-:Y:S01]  /*bcf0*/  IMAD.MOV.U32 R5, RZ, RZ, R23 ;  /* 0x000000ffff057224 */ /* 0x000fe200078e0017 */
[----:B-1----:R-:W-:Y:S06]  /*bd00*/  @!P1 BRA `(.L_x_299) ;  /* 0x0000000000289947 */ /* 0x002fec0003800000 */
[----:B------:R-:W-:Y:S02]  /*bd10*/  ULDC UR4, c[0x0][0x64c] ;  /* 0x0001930000047ab9 */ /* 0x000fe40000000800 */
[----:B------:R-:W-:-:S04]  /*bd20*/  IADD3 R5, P1, R15, UR4, RZ ;  /* 0x000000040f057c10 */ /* 0x000fc8000ff3e0ff */
[----:B------:R-:W-:-:S05]  /*bd30*/  IADD3.X R23, RZ, R23, RZ, P1, !PT ;  /* 0x00000017ff177210 */ /* 0x000fca0000ffe4ff */
[----:B------:R-:W-:-:S04]  /*bd40*/  IMAD.WIDE.U32 R6, R23, UR8, RZ ;  /* 0x0000000817067c25 */ /* 0x000fc8000f8e00ff */
[----:B------:R-:W-:-:S04]  /*bd50*/  IMAD.WIDE.U32 R6, P1, R5, UR9, R6 ;  /* 0x0000000905067c25 */ /* 0x000fc8000f820006 */
[----:B------:R-:W-:-:S04]  /*bd60*/  IMAD.WIDE.U32 R4, R5, UR8, RZ ;  /* 0x0000000805047c25 */ /* 0x000fc8000f8e00ff */
[----:B------:R-:W-:Y:S01]  /*bd70*/  IMAD.MOV.U32 R4, RZ, RZ, R7 ;  /* 0x000000ffff047224 */ /* 0x000fe200078e0007 */
[----:B------:R-:W-:Y:S01]  /*bd80*/  IADD3 RZ, P3, R5, R6, RZ ;  /* 0x0000000605ff7210 */ /* 0x000fe20007f7e0ff */
[----:B------:R-:W-:-:S04]  /*bd90*/  IMAD.X R5, RZ, RZ, RZ, P1 ;  /* 0x000000ffff057224 */ /* 0x000fc800008e06ff */
[----:B------:R-:W-:-:S08]  /*bda0*/  IMAD.WIDE.U32.X R4, R23, UR9, R4, P3 ;  /* 0x0000000917047c25 */ /* 0x000fd000098e0404 */
.L_x_299:
[----:B------:R-:W-:Y:S01]  /*bdb0*/  ISETP.NE.AND P1, PT, R2, 0x1, PT ;  /* 0x000000010200780c */ /* 0x000fe20003f25270 */
[----:B------:R-:W-:Y:S01]  /*bdc0*/  ULDC UR4, c[0x0][0x648] ;  /* 0x0001920000047ab9 */ /* 0x000fe20000000800 */
[----:B------:R-:W-:Y:S01]  /*bdd0*/  LOP3.LUT R20, R20, UR17, RZ, 0xc0, !PT ;  /* 0x0000001114147c12 */ /* 0x000fe2000f8ec0ff */
[----:B------:R-:W-:Y:S01]  /*bde0*/  IMAD.MOV R22, RZ, RZ, -R22 ;  /* 0x000000ffff167224 */ /* 0x000fe200078e0a16 */
[----:B------:R-:W-:Y:S01]  /*bdf0*/  SHF.R.U64 R5, R4, UR4, R5 ;  /* 0x0000000404057c19 */ /* 0x000fe20008001205 */
[----:B------:R-:W-:Y:S01]  /*be00*/  ULDC UR4, c[0x0][0x638] ;  /* 0x00018e0000047ab9 */ /* 0x000fe20000000800 */
[----:B------:R-:W-:Y:S01]  /*be10*/  LOP3.LUT R6, R9, UR16, RZ, 0xc0, !PT ;  /* 0x0000001009067c12 */ /* 0x000fe2000f8ec0ff */
[----:B------:R-:W-:Y:S02]  /*be20*/  ULDC UR5, c[0x0][0x610] ;  /* 0x0001840000057ab9 */ /* 0x000fe40000000800 */
[----:B------:R-:W-:Y:S02]  /*be30*/  IMAD.MOV R4, RZ, RZ, -R5 ;  /* 0x000000ffff047224 */ /* 0x000fe400078e0a05 */
[----:B------:R-:W-:-:S02]  /*be40*/  IMAD R5, R5, UR18, R20 ;  /* 0x0000001205057c24 */ /* 0x000fc4000f8e0214 */
[----:B0-----:R-:W-:Y:S02]  /*be50*/  @P1 IMAD R14, R21, R22, R12 ;  /* 0x00000016150e1224 */ /* 0x001fe400078e020c */
[----:B------:R-:W-:Y:S01]  /*be60*/  IMAD R15, R4, UR4, R15 ;  /* 0x00000004040f7c24 */ /* 0x000fe2000f8e020f */
[----:B------:R-:W-:Y:S01]  /*be70*/  ULDC UR4, c[0x0][0x600] ;  /* 0x0001800000047ab9 */ /* 0x000fe20000000800 */
[----:B------:R-:W-:Y:S02]  /*be80*/  IMAD R14, R5, UR5, R14 ;  /* 0x00000005050e7c24 */ /* 0x000fe4000f8e020e */
[----:B------:R-:W-:Y:S02]  /*be90*/  IMAD R15, R15, UR4, R6 ;  /* 0x000000040f0f7c24 */ /* 0x000fe4000f8e0206 */
[----:B------:R-:W-:-:S03]  /*bea0*/  IMAD.MOV.U32 R4, RZ, RZ, 0x1 ;  /* 0x00000001ff047424 */ /* 0x000fc600078e00ff */
[----:B------:R-:W-:Y:S02]  /*beb0*/  SEL R9, R15, R14, !P1 ;  /* 0x0000000e0f097207 */ /* 0x000fe40004800000 */
[----:B------:R-:W-:-:S07]  /*bec0*/  SEL R7, R14, R15, !P1 ;  /* 0x0000000f0e077207 */ /* 0x000fce0004800000 */
.L_x_297:
[----:B------:R-:W-:Y:S05]  /*bed0*/  BSYNC B1 ;  /* 0x0000000000017941 */ /* 0x000fea0003800000 */
.L_x_296:
[----:B------:R-:W-:-:S13]  /*bee0*/  LOP3.LUT P1, RZ, R4, 0xff, RZ, 0xc0, !PT ;  /* 0x000000ff04ff7812 */ /* 0x000fda000782c0ff */
[----:B------:R-:W-:Y:S05]  /*bef0*/  @P1 BRA `(.L_x_300) ;  /* 0xfffffff400481947 */ /* 0x000fea000383ffff */
[----:B------:R-:W-:Y:S05]  /*bf00*/  BSYNC B0 ;  /* 0x0000000000007941 */ /* 0x000fea0003800000 */
.L_x_288:
[----:B------:R-:W-:-:S03]  /*bf10*/  UMOV UR4, 0xffffffff ;  /* 0xffffffff00047882 */ /* 0x000fc60000000000 */
[----:B------:R-:W-:Y:S05]  /*bf20*/  BRA.DIV UR4, `(.L_x_301) ;  /* 0x0000000604187947 */ /* 0x000fea000b800000 */
[----:B------:R-:W-:-:S13]  /*bf30*/  ELECT P6, URZ, PT ;  /* 0x00000000003f782f */ /* 0x000fda00038c0000 */
.L_x_315:
[----:B------:R-:W-:Y:S04]  /*bf40*/  BSSY B0, `(.L_x_302) ;  /* 0x000002b000007945 */ /* 0x000fe80003800000 */
[----:B------:R-:W-:Y:S05]  /*bf50*/  @!P6 BRA `(.L_x_303) ;  /* 0x0000000000a4e947 */ /* 0x000fea0003800000 */
[----:B------:R-:W-:-:S04]  /*bf60*/  LOP3.LUT R19, R19, 0x2, RZ, 0xfc, !PT ;  /* 0x0000000213137812 */ /* 0x000fc800078efcff */
[----:B------:R-:W-:-:S13]  /*bf70*/  ISETP.NE.AND P0, PT, R19, 0x3, PT ;  /* 0x000000031300780c */ /* 0x000fda0003f05270 */
[----:B------:R-:W-:Y:S05]  /*bf80*/  @!P0 BRA `(.L_x_304) ;  /* 0x0000000000048947 */ /* 0x000fea0003800000 */
[----:B------:R-:W-:Y:S01]  /*bf90*/  BPT.TRAP 0x1 ;  /* 0x000000040000795c */ /* 0x000fe20000300000 */
.L_x_304:
[----:B------:R-:W0:Y:S01]  /*bfa0*/  S2R R5, SR_CgaCtaId ;  /* 0x0000000000057919 */ /* 0x000e220000008800 */
[----:B------:R-:W-:Y:S02]  /*bfb0*/  MOV R2, 0x400 ;  /* 0x0000040000027802 */ /* 0x000fe40000000f00 */
[----:B------:R-:W-:Y:S02]  /*bfc0*/  SHF.L.U32 R4, R3, 0x1f, RZ ;  /* 0x0000001f03047819 */ /* 0x000fe400000006ff */
[----:B0-----:R-:W-:-:S05]  /*bfd0*/  LEA R5, R5, R2, 0x18 ;  /* 0x0000000205057211 */ /* 0x001fca00078ec0ff */
[----:B------:R-:W-:-:S04]  /*bfe0*/  VIADD R5, R5, 0x20 ;  /* 0x0000002005057836 */ /* 0x000fc80000000000 */
[C---:B------:R-:W-:Y:S02]  /*bff0*/  IMAD R7, R0.reuse, 0x8, R5 ;  /* 0x0000000800077824 */ /* 0x040fe400078e0205 */
[----:B------:R-:W-:Y:S02]  /*c000*/  VIADD R0, R0, 0x1 ;  /* 0x0000000100007836 */ /* 0x000fe40000000000 */
[----:B------:R-:W0:Y:S03]  /*c010*/  SYNCS.PHASECHK.TRANS64.TRYWAIT P0, [R7+URZ], R4 ;  /* 0x00000004070075a7 */ /* 0x000e26000800017f */
[----:B------:R-:W-:-:S04]  /*c020*/  ISETP.NE.AND P1, PT, R0, 0x4, PT ;  /* 0x000000040000780c */ /* 0x000fc80003f25270 */
[----:B------:R-:W-:Y:S02]  /*c030*/  SEL R2, RZ, 0x1, P1 ;  /* 0x00000001ff027807 */ /* 0x000fe40000800000 */
[----:B------:R-:W-:Y:S02]  /*c040*/  SEL R0, R0, RZ, P1 ;  /* 0x000000ff00007207 */ /* 0x000fe40000800000 */
[----:B------:R-:W-:Y:S02]  /*c050*/  LOP3.LUT R9, R3, R2, RZ, 0x3c, !PT ;  /* 0x0000000203097212 */ /* 0x000fe400078e3cff */
[----:B------:R-:W-:Y:S02]  /*c060*/  LEA R6, R0, R5, 0x3 ;  /* 0x0000000500067211 */ /* 0x000fe400078e18ff */
[----:B------:R-:W-:Y:S01]  /*c070*/  SHF.L.U32 R3, R9, 0x1f, RZ ;  /* 0x0000001f09037819 */ /* 0x000fe200000006ff */
[----:B0-----:R-:W-:Y:S06]  /*c080*/  @!P0 BRA `(.L_x_305) ;  /* 0x0000000000e08947 */ /* 0x001fec0003800000 */
.L_x_316:
[----:B------:R-:W1:Y:S01]  /*c090*/  SYNCS.PHASECHK.TRANS64.TRYWAIT P0, [R6+URZ], R3 ;  /* 0x00000003060075a7 */ /* 0x000e62000800017f */
[----:B------:R-:W-:-:S05]  /*c0a0*/  VIADD R0, R0, 0x1 ;  /* 0x0000000100007836 */ /* 0x000fca0000000000 */
[----:B------:R-:W-:-:S04]  /*c0b0*/  ISETP.NE.AND P1, PT, R0, 0x4, PT ;  /* 0x000000040000780c */ /* 0x000fc80003f25270 */
[----:B------:R-:W-:Y:S02]  /*c0c0*/  SEL R2, RZ, 0x1, P1 ;  /* 0x00000001ff027807 */ /* 0x000fe40000800000 */
[----:B------:R-:W-:Y:S02]  /*c0d0*/  SEL R0, R0, RZ, P1 ;  /* 0x000000ff00007207 */ /* 0x000fe40000800000 */
[----:B------:R-:W-:-:S03]  /*c0e0*/  LOP3.LUT R9, R9, R2, RZ, 0x3c, !PT ;  /* 0x0000000209097212 */ /* 0x000fc600078e3cff */
[----:B0-----:R-:W-:Y:S01]  /*c0f0*/  IMAD R7, R0, 0x8, R5 ;  /* 0x0000000800077824 */ /* 0x001fe200078e0205 */
[----:B------:R-:W-:Y:S01]  /*c100*/  SHF.L.U32 R4, R9, 0x1f, RZ ;  /* 0x0000001f09047819 */ /* 0x000fe200000006ff */
[----:B-1----:R-:W-:Y:S06]  /*c110*/  @!P0 BRA `(.L_x_306) ;  /* 0x0000000000d08947 */ /* 0x002fec0003800000 */
.L_x_317:
[----:B------:R-:W1:Y:S01]  /*c120*/  SYNCS.PHASECHK.TRANS64.TRYWAIT P0, [R7+URZ], R4 ;  /* 0x00000004070075a7 */ /* 0x000e62000800017f */
[----:B------:R-:W-:-:S05]  /*c130*/  VIADD R0, R0, 0x1 ;  /* 0x0000000100007836 */ /* 0x000fca0000000000 */
[----:B------:R-:W-:-:S04]  /*c140*/  ISETP.NE.AND P1, PT, R0, 0x4, PT ;  /* 0x000000040000780c */ /* 0x000fc80003f25270 */
[----:B------:R-:W-:Y:S02]  /*c150*/  SEL R2, RZ, 0x1, P1 ;  /* 0x00000001ff027807 */ /* 0x000fe40000800000 */
[----:B------:R-:W-:Y:S02]  /*c160*/  SEL R0, R0, RZ, P1 ;  /* 0x000000ff00007207 */ /* 0x000fe40000800000 */
[----:B------:R-:W-:Y:S01]  /*c170*/  LOP3.LUT R2, R9, R2, RZ, 0x3c, !PT ;  /* 0x0000000209027212 */ /* 0x000fe200078e3cff */
[----:B-1----:R-:W-:Y:S06]  /*c180*/  @!P0 BRA `(.L_x_307) ;  /* 0x0000000000c88947 */ /* 0x002fec0003800000 */
.L_x_318:
[----:B------:R-:W-:Y:S01]  /*c190*/  IMAD R5, R0, 0x8, R5 ;  /* 0x0000000800057824 */ /* 0x000fe200078e0205 */
[----:B------:R-:W-:-:S07]  /*c1a0*/  SHF.L.U32 R0, R2, 0x1f, RZ ;  /* 0x0000001f02007819 */ /* 0x000fce00000006ff */
.L_x_308:
[----:B--2---:R2:W3:Y:S02]  /*c1b0*/  SYNCS.PHASECHK.TRANS64.TRYWAIT P0, [R5+URZ], R0 ;  /* 0x00000000050075a7 */ /* 0x0044e4000800017f */
[----:B---3--:R-:W-:Y:S05]  /*c1c0*/  @!P0 NANOSLEEP.SYNCS 0x989680 ;  /* 0x009896800000895d */ /* 0x008fea0003900000 */
[----:B------:R-:W3:Y:S02]  /*c1d0*/  @!P0 SYNCS.PHASECHK.TRANS64 P0, [R5+URZ], R0 ;  /* 0x00000000050085a7 */ /* 0x000ee4000800007f */
[----:B---3--:R-:W-:Y:S05]  /*c1e0*/  @!P0 BRA `(.L_x_308) ;  /* 0xfffffffc00f08947 */ /* 0x008fea000383ffff */
.L_x_303:
[----:B------:R-:W-:Y:S05]  /*c1f0*/  BSYNC B0 ;  /* 0x0000000000007941 */ /* 0x000fea0003800000 */
.L_x_302:
[----:B------:R-:W-:Y:S05]  /*c200*/  EXIT ;  /* 0x000000000000794d */ /* 0x000fea0003800000 */
.L_x_17:
[----:B---3--:R3:W4:Y:S02]  /*c210*/  SYNCS.PHASECHK.TRANS64.TRYWAIT P1, [R3+URZ], R0 ;  /* 0x00000000030075a7 */ /* 0x008724000802017f */
[----:B----4-:R-:W-:Y:S05]  /*c220*/  @!P1 NANOSLEEP.SYNCS 0x989680 ;  /* 0x009896800000995d */ /* 0x010fea0003900000 */
[----:B------:R-:W4:Y:S02]  /*c230*/  @!P1 SYNCS.PHASECHK.TRANS64 P1, [R3+URZ], R0 ;  /* 0x00000000030095a7 */ /* 0x000f24000802007f */
[----:B----4-:R-:W-:Y:S05]  /*c240*/  @!P1 BRA `(.L_x_17) ;  /* 0xfffffffc00f09947 */ /* 0x010fea000383ffff */
[----:B------:R-:W-:Y:S05]  /*c250*/  BRA `(.L_x_16) ;  /* 0xffffff4c00ec7947 */ /* 0x000fea000383ffff */
.L_x_22:
[----:B-1----:R-:W-:-:S04]  /*c260*/  IMAD.U32 R4, RZ, RZ, UR8 ;  /* 0x00000008ff047e24 */ /* 0x002fc8000f8e00ff */
[----:B------:R1:W2:Y:S03]  /*c270*/  SYNCS.PHASECHK.TRANS64.TRYWAIT P1, [R4+URZ], R3 ;  /* 0x00000003040075a7 */ /* 0x0002a6000802017f */
[----:B--2---:R-:W-:Y:S05]  /*c280*/  @!P1 NANOSLEEP.SYNCS 0x989680 ;  /* 0x009896800000995d */ /* 0x004fea0003900000 */
[----:B------:R-:W2:Y:S02]  /*c290*/  @!P1 SYNCS.PHASECHK.TRANS64 P1, [R4+URZ], R3 ;  /* 0x00000003040095a7 */ /* 0x000ea4000802007f */
[----:B--2---:R-:W-:Y:S05]  /*c2a0*/  @!P1 BRA `(.L_x_22) ;  /* 0xfffffffc00ec9947 */ /* 0x004fea000383ffff */
[----:B------:R-:W-:Y:S05]  /*c2b0*/  BRA `(.L_x_21) ;  /* 0xffffff54001c7947 */ /* 0x000fea000383ffff */
.L_x_289:
[----:B------:R-:W-:Y:S01]  /*c2c0*/  BSSY B1, `(.L_x_309) ;  /* 0x0000006000017945 */ /* 0x000fe20003800000 */
[----:B------:R-:W-:-:S07]  /*c2d0*/  IMAD.MOV.U32 R15, RZ, RZ, -0x1 ;  /* 0xffffffffff0f7424 */ /* 0x000fce00078e00ff */
[----:B------:R-:W-:Y:S05]  /*c2e0*/  WARPSYNC.COLLECTIVE R15, `(.L_x_310) ;  /* 0x000000000f0c7348 */ /* 0x000fea0003c00000 */
[----:B------:R-:W-:Y:S02]  /*c2f0*/  ELECT P6, UR62, PT ;  /* 0x00000000003e782f */ /* 0x000fe400038c0000 */
[----:B------:R-:W-:Y:S01]  /*c300*/  MOV R14, UR62 ;  /* 0x0000003e000e7c02 */ /* 0x000fe20008000f00 */
[----:B------:R-:W-:Y:S10]  /*c310*/  ENDCOLLECTIVE ;  /* 0x000000000000791b */ /* 0x000ff40003800000 */
.L_x_310:
[----:B------:R-:W-:Y:S05]  /*c320*/  BSYNC B1 ;  /* 0x0000000000017941 */ /* 0x000fea0003800000 */
.L_x_309:
[----:B------:R-:W-:Y:S05]  /*c330*/  BRA `(.L_x_311) ;  /* 0xfffffff000447947 */ /* 0x000fea000383ffff */
.L_x_292:
[----:B0-----:R0:W1:Y:S02]  /*c340*/  SYNCS.PHASECHK.TRANS64.TRYWAIT P1, [R12+URZ+0x20], R7 ;  /* 0x000020070c0075a7 */ /* 0x001064000802017f */
[----:B-1----:R-:W-:Y:S05]  /*c350*/  @!P1 NANOSLEEP.SYNCS 0x989680 ;  /* 0x009896800000995d */ /* 0x002fea0003900000 */
[----:B------:R-:W1:Y:S02]  /*c360*/  @!P1 SYNCS.PHASECHK.TRANS64 P1, [R12+URZ+0x20], R7 ;  /* 0x000020070c0095a7 */ /* 0x000e64000802007f */
[----:B-1----:R-:W-:Y:S05]  /*c370*/  @!P1 BRA `(.L_x_292) ;  /* 0xfffffffc00f09947 */ /* 0x002fea000383ffff */
[----:B------:R-:W-:Y:S05]  /*c380*/  BRA `(.L_x_312) ;  /* 0xfffffff000787947 */ /* 0x000fea000383ffff */
.L_x_301:
[----:B------:R-:W-:Y:S01]  /*c390*/  BSSY B0, `(.L_x_313) ;  /* 0x0000006000007945 */ /* 0x000fe20003800000 */
[----:B------:R-:W-:-:S07]  /*c3a0*/  IMAD.MOV.U32 R15, RZ, RZ, -0x1 ;  /* 0xffffffffff0f7424 */ /* 0x000fce00078e00ff */
[----:B------:R-:W-:Y:S05]  /*c3b0*/  WARPSYNC.COLLECTIVE R15, `(.L_x_314) ;  /* 0x000000000f0c7348 */ /* 0x000fea0003c00000 */
[----:B------:R-:W-:Y:S02]  /*c3c0*/  ELECT P6, UR62, PT ;  /* 0x00000000003e782f */ /* 0x000fe400038c0000 */
[----:B------:R-:W-:Y:S01]  /*c3d0*/  MOV R14, UR62 ;  /* 0x0000003e000e7c02 */ /* 0x000fe20008000f00 */
[----:B------:R-:W-:Y:S10]  /*c3e0*/  ENDCOLLECTIVE ;  /* 0x000000000000791b */ /* 0x000ff40003800000 */
.L_x_314:
[----:B------:R-:W-:Y:S05]  /*c3f0*/  BSYNC B0 ;  /* 0x0000000000007941 */ /* 0x000fea0003800000 */
.L_x_313:
[----:B------:R-:W-:Y:S05]  /*c400*/  BRA `(.L_x_315) ;  /* 0xfffffff800cc7947 */ /* 0x000fea000383ffff */
.L_x_305:
[----:B0-----:R0:W1:Y:S02]  /*c410*/  SYNCS.PHASECHK.TRANS64.TRYWAIT P0, [R7+URZ], R4 ;  /* 0x00000004070075a7 */ /* 0x001064000800017f */
[----:B-1----:R-:W-:Y:S05]  /*c420*/  @!P0 NANOSLEEP.SYNCS 0x989680 ;  /* 0x009896800000895d */ /* 0x002fea0003900000 */
[----:B------:R-:W1:Y:S02]  /*c430*/  @!P0 SYNCS.PHASECHK.TRANS64 P0, [R7+URZ], R4 ;  /* 0x00000004070085a7 */ /* 0x000e64000800007f */
[----:B-1----:R-:W-:Y:S05]  /*c440*/  @!P0 BRA `(.L_x_305) ;  /* 0xfffffffc00f08947 */ /* 0x002fea000383ffff */
[----:B------:R-:W-:Y:S05]  /*c450*/  BRA `(.L_x_316) ;  /* 0xfffffffc000c7947 */ /* 0x000fea000383ffff */
.L_x_306:
[----:B0-----:R0:W1:Y:S02]  /*c460*/  SYNCS.PHASECHK.TRANS64.TRYWAIT P0, [R6+URZ], R3 ;  /* 0x00000003060075a7 */ /* 0x001064000800017f */
[----:B-1----:R-:W-:Y:S05]  /*c470*/  @!P0 NANOSLEEP.SYNCS 0x989680 ;  /* 0x009896800000895d */ /* 0x002fea0003900000 */
[----:B------:R-:W1:Y:S02]  /*c480*/  @!P0 SYNCS.PHASECHK.TRANS64 P0, [R6+URZ], R3 ;  /* 0x00000003060085a7 */ /* 0x000e64000800007f */
[----:B-1----:R-:W-:Y:S05]  /*c490*/  @!P0 BRA `(.L_x_306) ;  /* 0xfffffffc00f08947 */ /* 0x002fea000383ffff */
[----:B------:R-:W-:Y:S05]  /*c4a0*/  BRA `(.L_x_317) ;  /* 0xfffffffc001c7947 */ /* 0x000fea000383ffff */
.L_x_307:
[----:B-1----:R1:W2:Y:S02]  /*c4b0*/  SYNCS.PHASECHK.TRANS64.TRYWAIT P0, [R7+URZ], R4 ;  /* 0x00000004070075a7 */ /* 0x0022a4000800017f */
[----:B--2---:R-:W-:Y:S05]  /*c4c0*/  @!P0 NANOSLEEP.SYNCS 0x989680 ;  /* 0x009896800000895d */ /* 0x004fea0003900000 */
[----:B------:R-:W2:Y:S02]  /*c4d0*/  @!P0 SYNCS.PHASECHK.TRANS64 P0, [R7+URZ], R4 ;  /* 0x00000004070085a7 */ /* 0x000ea4000800007f */
[----:B--2---:R-:W-:Y:S05]  /*c4e0*/  @!P0 BRA `(.L_x_307) ;  /* 0xfffffffc00f08947 */ /* 0x004fea000383ffff */
[----:B------:R-:W-:Y:S05]  /*c4f0*/  BRA `(.L_x_318) ;  /* 0xfffffffc00247947 */ /* 0x000fea000383ffff */
.L_x_319:
[----:B------:R-:W-:-:S00]  /*c500*/  BRA `(.L_x_319) ;  /* 0xfffffffc00fc7947 */ /* 0x000fc0000383ffff */
[----:B------:R-:W-:-:S00]  /*c510*/  NOP ;  /* 0x0000000000007918 */ /* 0x000fc00000000000 */
        /* <DEDUP_REMOVED lines=14> */
.L_x_320:


//--------------------- .nv.global.init           --------------------------
	.section	.nv.global.init,"aw",@progbits
.nv.global.init:
	.type		$str$22,@object
	.size		$str$22,($str$23 - $str$22)
$str$22:
        /*0000*/ 	.byte	0x6b, 0x5f, 0x74, 0x69, 0x6c, 0x65, 0x5f, 0x63, 0x6f, 0x75, 0x6e, 0x74, 0x20, 0x3e, 0x3d, 0x20
        /*0010*/ 	.byte	0x31, 0x00
	.type		$str$23,@object
	.size		$str$23,(__unnamed_1 - $str$23)
$str$23:
        /*0012*/ 	.byte	0x2f, 0x74, 0x6d, 0x70, 0x2f, 0x63, 0x75, 0x74, 0x6c, 0x61, 0x73, 0x73, 0x5f, 0x73, 0x77, 0x65
        /*0022*/ 	.byte	0x65, 0x70, 0x5f, 0x73, 0x72, 0x63, 0x2f, 0x69, 0x6e, 0x63, 0x6c, 0x75, 0x64, 0x65, 0x2f, 0x63
        /*0032*/ 	.byte	0x75, 0x74, 0x6c, 0x61, 0x73, 0x73, 0x2f, 0x67, 0x65, 0x6d, 0x6d, 0x2f, 0x63, 0x6f, 0x6c, 0x6c
        /*0042*/ 	.byte	0x65, 0x63, 0x74, 0x69, 0x76, 0x65, 0x2f, 0x73, 0x6d, 0x39, 0x30, 0x5f, 0x6d, 0x6d, 0x61, 0x5f
        /*0052*/ 	.byte	0x74, 0x6d, 0x61, 0x5f, 0x67, 0x6d, 0x6d, 0x61, 0x5f, 0x73, 0x73, 0x5f, 0x77, 0x61, 0x72, 0x70
        /*0062*/ 	.byte	0x73, 0x70, 0x65, 0x63, 0x69, 0x61, 0x6c, 0x69, 0x7a, 0x65, 0x64, 0x2e, 0x68, 0x70, 0x70, 0x00
	.type		__unnamed_1,@object
	.size		__unnamed_1,(.L_0 - __unnamed_1)
__unnamed_1:
        /*0072*/ 	.byte	0x76, 0x6f, 0x69, 0x64, 0x20, 0x63, 0x75, 0x74, 0x6c, 0x61, 0x73, 0x73, 0x3a, 0x3a, 0x67, 0x65
        /* <DEDUP_REMOVED lines=180> */
        /*0bc2*/ 	.byte	0x6e, 0x74, 0x69, 0x74, 0x79, 0x5d, 0x00
.L_0:


//--------------------- .nv.shared._ZN7cutlass13device_kernelINS_4gemm6kernel13GemmUniversalIN4cute5tupleIJiiiiEEENS1_10collective13CollectiveMmaINS1_34MainloopSm90TmaGmmaWarpSpecializedILi4ENS5_IJNS4_1CILi1EEESB_SB_EEENS1_35KernelTmaWarpSpecializedCooperativeEEENS5_IJNSA_ILi256EEENSA_ILi128EEENSA_ILi64EEEEEENS_10bfloat16_tENS5_IJlSB_lEEESJ_SK_NS4_8TiledMMAINS4_8MMA_AtomIJNS4_4SM904GMMA28MMA_64x128x16_F32BF16BF16_SSILNSO_5MajorE0ELSQ_0ELNSO_7ScaleInE1ELSR_1EEEEEENS4_6LayoutINS5_IJNSA_ILi2EEESB_SB_EEENS5_IJSB_NSA_ILi0EEESX_EEEEENS5_IJNS4_10UnderscoreES10_S10_EEEEENS4_13SM90_TMA_LOADENS4_14ComposedLayoutINS4_7SwizzleILi3ELi4ELi3EEENS4_18smem_ptr_flag_bitsILi16EEENSU_INS5_IJNSA_ILi8EEESH_EEENS5_IJSH_SB_EEEEEEEvNS4_8identityES13_S1D_vS1E_EENS_8epilogue10collective6detail29Sm90TmaWarpSpecializedAdapterINS1H_15DefaultEpilogueISJ_SK_SK_NS1G_6thread17LinearCombinationISJ_Li1EffLNS1L_9ScaleType4KindE0ELNS_15FloatRoundStyleE2ESJ_EENS1_15EpilogueDefaultEEEEEvvEEEEvNT_6ParamsE --------------------------
	.section	.nv.shared._ZN7cutlass13device_kernelINS_4gemm6kernel13GemmUniversalIN4cute5tupleIJiiiiEEENS1_10collective13CollectiveMmaINS1_34MainloopSm90TmaGmmaWarpSpecializedILi4ENS5_IJNS4_1CILi1EEESB_SB_EEENS1_35KernelTmaWarpSpecializedCooperativeEEENS5_IJNSA_ILi256EEENSA_ILi128EEENSA_ILi64EEEEEENS_10bfloat16_tENS5_IJlSB_lEEESJ_SK_NS4_8TiledMMAINS4_8MMA_AtomIJNS4_4SM904GMMA28MMA_64x128x16_F32BF16BF16_SSILNSO_5MajorE0ELSQ_0ELNSO_7ScaleInE1ELSR_1EEEEEENS4_6LayoutINS5_IJNSA_ILi2EEESB_SB_EEENS5_IJSB_NSA_ILi0EEESX_EEEEENS5_IJNS4_10UnderscoreES10_S10_EEEEENS4_13SM90_TMA_LOADENS4_14ComposedLayoutINS4_7SwizzleILi3ELi4ELi3EEENS4_18smem_ptr_flag_bitsILi16EEENSU_INS5_IJNSA_ILi8EEESH_EEENS5_IJSH_SB_EEEEEEEvNS4_8identityES13_S1D_vS1E_EENS_8epilogue10collective6detail29Sm90TmaWarpSpecializedAdapterINS1H_15DefaultEpilogueISJ_SK_SK_NS1G_6thread17LinearCombinationISJ_Li1EffLNS1L_9ScaleType4KindE0ELNS_15FloatRoundStyleE2ESJ_EENS1_15EpilogueDefaultEEEEEvvEEEEvNT_6ParamsE,"aw",@nobits
	.sectionflags	@""
	.align	16
	.zero		1024


//--------------------- .nv.shared.reserved.0     --------------------------
	.section	.nv.shared.reserved.0,"aw",@nobits
	.weak		__nv_reservedSMEM_offset_0_alias
	.size		__nv_reservedSMEM_offset_0_alias, 0, 0
	.other		__nv_reservedSMEM_offset_0_alias,@"STO_CUDA_RESERVED_SHARED STV_DEFAULT"
__nv_reservedSMEM_offset_0_alias:
	.zero		0


//--------------------- .nv.global                --------------------------
	.section	.nv.global,"aw",@nobits
.nv.global:
	.type		_ZN40_INTERNAL_ba2a709d_4_k_cu_66b5e4e0_173274cute1_E,@object
	.size		_ZN40_INTERNAL_ba2a709d_4_k_cu_66b5e4e0_173274cute1_E,(_ZN40_INTERNAL_ba2a709d_4_k_cu_66b5e4e0_173274cuda3std3__45__cpo6cbeginE - _ZN40_INTERNAL_ba2a709d_4_k_cu_66b5e4e0_173274cute1_E)
_ZN40_INTERNAL_ba2a709d_4_k_cu_66b5e4e0_173274cute1_E:
	.zero		1
	.type		_ZN40_INTERNAL_ba2a709d_4_k_cu_66b5e4e0_173274cuda3std3__45__cpo6cbeginE,@object
	.size		_ZN40_INTERNAL_ba2a709d_4_k_cu_66b5e4e0_173274cuda3std3__45__cpo6cbeginE,(_ZN40_INTERNAL_ba2a709d_4_k_cu_66b5e4e0_173274cuda3std3__48in_placeE - _ZN40_INTERNAL_ba2a709d_4_k_cu_66b5e4e0_173274cuda3std3__45__cpo6cbeginE)
_ZN40_INTERNAL_ba2a709d_4_k_cu_66b5e4e0_173274cuda3std3__45__cpo6cbeginE:
	.zero		1
	.type		_ZN40_INTERNAL_ba2a709d_4_k_cu_66b5e4e0_173274cuda3std3__48in_placeE,@object
	.size		_ZN40_INTERNAL_ba2a709d_4_k_cu_66b5e4e0_173274cuda3std3__48in_placeE,(_ZN40_INTERNAL_ba2a709d_4_k_cu_66b5e4e0_173274cuda3std6ranges3__45__cpo9iter_moveE - _ZN40_INTERNAL_ba2a709d_4_k_cu_66b5e4e0_173274cuda3std3__48in_placeE)
_ZN40_INTERNAL_ba2a709d_4_k_cu_66b5e4e0_173274cuda3std3__48in_placeE:
	.zero		1
	.type		_ZN40_INTERNAL_ba2a709d_4_k_cu_66b5e4e0_173274cuda3std6ranges3__45__cpo9iter_moveE,@object
	.size		_ZN40_INTERNAL_ba2a709d_4_k_cu_66b5e4e0_173274cuda3std6ranges3__45__cpo9iter_moveE,(_ZN40_INTERNAL_ba2a709d_4_k_cu_66b5e4e0_173274cuda3std3__45__cpo5beginE - _ZN40_INTERNAL_ba2a709d_4_k_cu_66b5e4e0_173274cuda3std6ranges3__45__cpo9iter_moveE)
_ZN40_INTERNAL_ba2a709d_4_k_cu_66b5e4e0_173274cuda3std6ranges3__45__cpo9iter_moveE:
	.zero		1
	.type		_ZN40_INTERNAL_ba2a709d_4_k_cu_66b5e4e0_173274cuda3std3__45__cpo5beginE,@object
	.size		_ZN40_INTERNAL_ba2a709d_4_k_cu_66b5e4e0_173274cuda3std3__45__cpo5beginE,(_ZN40_INTERNAL_ba2a709d_4_k_cu_66b5e4e0_173274cuda3std3__442_GLOBAL__N__ba2a709d_4_k_cu_66b5e4e0_173276ignoreE - _ZN40_INTERNAL_ba2a709d_4_k_cu_66b5e4e0_173274cuda3std3__45__cpo5beginE)
_ZN40_INTERNAL_ba2a709d_4_k_cu_66b5e4e0_173274cuda3std3__45__cpo5beginE:
	.zero		1
	.type		_ZN40_INTERNAL_ba2a709d_4_k_cu_66b5e4e0_173274cuda3std3__442_GLOBAL__N__ba2a709d_4_k_cu_66b5e4e0_173276ignoreE,@object
	.size		_ZN40_INTERNAL_ba2a709d_4_k_cu_66b5e4e0_173274cuda3std3__442_GLOBAL__N__ba2a709d_4_k_cu_66b5e4e0_173276ignoreE,(_ZN40_INTERNAL_ba2a709d_4_k_cu_66b5e4e0_173274cute7productE - _ZN40_INTERNAL_ba2a709d_4_k_cu_66b5e4e0_173274cuda3std3__442_GLOBAL__N__ba2a709d_4_k_cu_66b5e4e0_173276ignoreE)
_ZN40_INTERNAL_ba2a709d_4_k_cu_66b5e4e0_173274cuda3std3__442_GLOBAL__N__ba2a709d_4_k_cu_66b5e4e0_173276ignoreE:
	.zero		1
	.type		_ZN40_INTERNAL_ba2a709d_4_k_cu_66b5e4e0_173274cute7productE,@object
	.size		_ZN40_INTERNAL_ba2a709d_4_k_cu_66b5e4e0_173274cute7productE,(_ZN40_INTERNAL_ba2a709d_4_k_cu_66b5e4e0_173274cuda3std3__45__cpo3endE - _ZN40_INTERNAL_ba2a709d_4_k_cu_66b5e4e0_173274cute7productE)
_ZN40_INTERNAL_ba2a709d_4_k_cu_66b5e4e0_173274cute7productE:
	.zero		1
	.type		_ZN40_INTERNAL_ba2a709d_4_k_cu_66b5e4e0_173274cuda3std3__45__cpo3endE,@object
	.size		_ZN40_INTERNAL_ba2a709d_4_k_cu_66b5e4e0_173274cuda3std3__45__cpo3endE,(_ZN40_INTERNAL_ba2a709d_4_k_cu_66b5e4e0_173274cuda3std3__419piecewise_constructE - _ZN40_INTERNAL_ba2a709d_4_k_cu_66b5e4e0_173274cuda3std3__45__cpo3endE)
_ZN40_INTERNAL_ba2a709d_4_k_cu_66b5e4e0_173274cuda3std3__45__cpo3endE:
	.zero		1
	.type		_ZN40_INTERNAL_ba2a709d_4_k_cu_66b5e4e0_173274cuda3std3__419piecewise_constructE,@object
	.size		_ZN40_INTERNAL_ba2a709d_4_k_cu_66b5e4e0_173274cuda3std3__419piecewise_constructE,(_ZN40_INTERNAL_ba2a709d_4_k_cu_66b5e4e0_173274cuda3std3__45__cpo4cendE - _ZN40_INTERNAL_ba2a709d_4_k_cu_66b5e4e0_173274cuda3std3__419piecewise_constructE)
_ZN40_INTERNAL_ba2a709d_4_k_cu_66b5e4e0_173274cuda3std3__419piecewise_constructE:
	.zero		1
	.type		_ZN40_INTERNAL_ba2a709d_4_k_cu_66b5e4e0_173274cuda3std3__45__cpo4cendE,@object
	.size		_ZN40_INTERNAL_ba2a709d_4_k_cu_66b5e4e0_173274cuda3std3__45__cpo4cendE,(_ZN40_INTERNAL_ba2a709d_4_k_cu_66b5e4e0_173274cuda3std6ranges3__45__cpo4swapE - _ZN40_INTERNAL_ba2a709d_4_k_cu_66b5e4e0_173274cuda3std3__45__cpo4cendE)
_ZN40_INTERNAL_ba2a709d_4_k_cu_66b5e4e0_173274cuda3std3__45__cpo4cendE:
	.zero		1
	.type		_ZN40_INTERNAL_ba2a709d_4_k_cu_66b5e4e0_173274cuda3std6ranges3__45__cpo4swapE,@object
	.size		_ZN40_INTERNAL_ba2a709d_4_k_cu_66b5e4e0_173274cuda3std6ranges3__45__cpo4swapE,(.L_8 - _ZN40_INTERNAL_ba2a709d_4_k_cu_66b5e4e0_173274cuda3std6ranges3__45__cpo4swapE)
_ZN40_INTERNAL_ba2a709d_4_k_cu_66b5e4e0_173274cuda3std6ranges3__45__cpo4swapE:
	.zero		1
.L_8:


//--------------------- .nv.constant0._ZN7cutlass13device_kernelINS_4gemm6kernel13GemmUniversalIN4cute5tupleIJiiiiEEENS1_10collective13CollectiveMmaINS1_34MainloopSm90TmaGmmaWarpSpecializedILi4ENS5_IJNS4_1CILi1EEESB_SB_EEENS1_35KernelTmaWarpSpecializedCooperativeEEENS5_IJNSA_ILi256EEENSA_ILi128EEENSA_ILi64EEEEEENS_10bfloat16_tENS5_IJlSB_lEEESJ_SK_NS4_8TiledMMAINS4_8MMA_AtomIJNS4_4SM904GMMA28MMA_64x128x16_F32BF16BF16_SSILNSO_5MajorE0ELSQ_0ELNSO_7ScaleInE1ELSR_1EEEEEENS4_6LayoutINS5_IJNSA_ILi2EEESB_SB_EEENS5_IJSB_NSA_ILi0EEESX_EEEEENS5_IJNS4_10UnderscoreES10_S10_EEEEENS4_13SM90_TMA_LOADENS4_14ComposedLayoutINS4_7SwizzleILi3ELi4ELi3EEENS4_18smem_ptr_flag_bitsILi16EEENSU_INS5_IJNSA_ILi8EEESH_EEENS5_IJSH_SB_EEEEEEEvNS4_8identityES13_S1D_vS1E_EENS_8epilogue10collective6detail29Sm90TmaWarpSpecializedAdapterINS1H_15DefaultEpilogueISJ_SK_SK_NS1G_6thread17LinearCombinationISJ_Li1EffLNS1L_9ScaleType4KindE0ELNS_15FloatRoundStyleE2ESJ_EENS1_15EpilogueDefaultEEEEEvvEEEEvNT_6ParamsE --------------------------
	.section	.nv.constant0._ZN7cutlass13device_kernelINS_4gemm6kernel13GemmUniversalIN4cute5tupleIJiiiiEEENS1_10collective13CollectiveMmaINS1_34MainloopSm90TmaGmmaWarpSpecializedILi4ENS5_IJNS4_1CILi1EEESB_SB_EEENS1_35KernelTmaWarpSpecializedCooperativeEEENS5_IJNSA_ILi256EEENSA_ILi128EEENSA_ILi64EEEEEENS_10bfloat16_tENS5_IJlSB_lEEESJ_SK_NS4_8TiledMMAINS4_8MMA_AtomIJNS4_4SM904GMMA28MMA_64x128x16_F32BF16BF16_SSILNSO_5MajorE0ELSQ_0ELNSO_7ScaleInE1ELSR_1EEEEEENS4_6LayoutINS5_IJNSA_ILi2EEESB_SB_EEENS5_IJSB_NSA_ILi0EEESX_EEEEENS5_IJNS4_10UnderscoreES10_S10_EEEEENS4_13SM90_TMA_LOADENS4_14ComposedLayoutINS4_7SwizzleILi3ELi4ELi3EEENS4_18smem_ptr_flag_bitsILi16EEENSU_INS5_IJNSA_ILi8EEESH_EEENS5_IJSH_SB_EEEEEEEvNS4_8identityES13_S1D_vS1E_EENS_8epilogue10collective6detail29Sm90TmaWarpSpecializedAdapterINS1H_15DefaultEpilogueISJ_SK_SK_NS1G_6thread17LinearCombinationISJ_Li1EffLNS1L_9ScaleType4KindE0ELNS_15FloatRoundStyleE2ESJ_EENS1_15EpilogueDefaultEEEEEvvEEEEvNT_6ParamsE,"a",@progbits
	.sectionflags	@""
	.align	4
.nv.constant0._ZN7cutlass13device_kernelINS_4gemm6kernel13GemmUniversalIN4cute5tupleIJiiiiEEENS1_10collective13CollectiveMmaINS1_34MainloopSm90TmaGmmaWarpSpecializedILi4ENS5_IJNS4_1CILi1EEESB_SB_EEENS1_35KernelTmaWarpSpecializedCooperativeEEENS5_IJNSA_ILi256EEENSA_ILi128EEENSA_ILi64EEEEEENS_10bfloat16_tENS5_IJlSB_lEEESJ_SK_NS4_8TiledMMAINS4_8MMA_AtomIJNS4_4SM904GMMA28MMA_64x128x16_F32BF16BF16_SSILNSO_5MajorE0ELSQ_0ELNSO_7ScaleInE1ELSR_1EEEEEENS4_6LayoutINS5_IJNSA_ILi2EEESB_SB_EEENS5_IJSB_NSA_ILi0EEESX_EEEEENS5_IJNS4_10UnderscoreES10_S10_EEEEENS4_13SM90_TMA_LOADENS4_14ComposedLayoutINS4_7SwizzleILi3ELi4ELi3EEENS4_18smem_ptr_flag_bitsILi16EEENSU_INS5_IJNSA_ILi8EEESH_EEENS5_IJSH_SB_EEEEEEEvNS4_8identityES13_S1D_vS1E_EENS_8epilogue10collective6detail29Sm90TmaWarpSpecializedAdapterINS1H_15DefaultEpilogueISJ_SK_SK_NS1G_6thread17LinearCombinationISJ_Li1EffLNS1L_9ScaleType4KindE0ELNS_15FloatRoundStyleE2ESJ_EENS1_15EpilogueDefaultEEEEEvvEEEEvNT_6ParamsE:
	.zero		1664


//--------------------- SYMBOLS --------------------------

	.type		.nv.reservedSmem.offset0,@object
	.size		.nv.reservedSmem.offset0,0x4
	.type		__assertfail,@function
